	.target	sm_90a

	.elftype	@"ET_EXEC"


//--------------------- .note.nv.tkinfo           --------------------------
	.section	.note.nv.tkinfo,"",@"SHT_NOTE"
	.sectionflags	@"SHF_NOTE_NV_TKINFO"
	.tkinfo
        /*0018*/ 	.word	0x00000002
        /*0030*/ 	.string	""
        /*0030*/ 	.string	"ptxas"
        /*0030*/ 	.string	"Cuda compilation tools, release 13.0, V13.0.88"
        /*0030*/ 	.string	"Build cuda_13.0.r13.0/compiler.36424714_0"
        /*0030*/ 	.string	"-v  -suppress-debug-info  -lineinfo  -arch sm_90a "



//--------------------- .note.nv.cuinfo           --------------------------
	.section	.note.nv.cuinfo,"",@"SHT_NOTE"
	.sectionflags	@"SHF_NOTE_NV_CUINFO"
        /*0018*/ 	.short	0x0002
        /*001a*/ 	.short	0x005a
        /*001c*/ 	.short	0x0082
	.zero		2


//--------------------- .nv.info                  --------------------------
	.section	.nv.info,"",@"SHT_CUDA_INFO"
	.align	4


	//----- nvinfo : EIATTR_REGCOUNT
	.align		4
        /*0000*/ 	.byte	0x04, 0x2f
        /*0002*/ 	.short	(.L_1 - .L_0)
	.align		4
.L_0:
        /*0004*/ 	.word	index@(matmul_kernel)
        /*0008*/ 	.word	0x000000cf


	//----- nvinfo : EIATTR_FRAME_SIZE
	.align		4
.L_1:
        /*000c*/ 	.byte	0x04, 0x11
        /*000e*/ 	.short	(.L_3 - .L_2)
	.align		4
.L_2:
        /*0010*/ 	.word	index@(matmul_kernel)
        /*0014*/ 	.word	0x00000000


	//----- nvinfo : EIATTR_MIN_STACK_SIZE
	.align		4
.L_3:
        /*0018*/ 	.byte	0x04, 0x12
        /*001a*/ 	.short	(.L_5 - .L_4)
	.align		4
.L_4:
        /*001c*/ 	.word	index@(matmul_kernel)
        /*0020*/ 	.word	0x00000000
.L_5:


//--------------------- .nv.compat                --------------------------
	.section	.nv.compat,"",@"SHT_CUDA_COMPAT_INFO"
	.align	4
        /*0000*/ 	.byte	0x02, 0x09, 0x01, 0x00, 0x02, 0x02, 0x04, 0x00, 0x02, 0x05, 0x05, 0x00, 0x03, 0x07, 0x01, 0x01
        /*0010*/ 	.byte	0x02, 0x03, 0x00, 0x00, 0x02, 0x06, 0x01, 0x00, 0x04, 0x0b, 0x08, 0x00, 0x00, 0x00, 0x00, 0x00
        /*0020*/ 	.byte	0x00, 0x00, 0x00, 0x00


//--------------------- .nv.info.matmul_kernel    --------------------------
	.section	.nv.info.matmul_kernel,"",@"SHT_CUDA_INFO"
	.sectionflags	@""
	.align	4


	//----- nvinfo : EIATTR_CUDA_API_VERSION
	.align		4
        /*0000*/ 	.byte	0x04, 0x37
        /*0002*/ 	.short	(.L_7 - .L_6)
.L_6:
        /*0004*/ 	.word	0x00000082


	//----- nvinfo : EIATTR_KPARAM_INFO
	.align		4
.L_7:
        /*0008*/ 	.byte	0x04, 0x17
        /*000a*/ 	.short	(.L_9 - .L_8)
.L_8:
        /*000c*/ 	.word	0x00000000
        /*0010*/ 	.short	0x000d
        /*0012*/ 	.short	0x0048
        /*0014*/ 	.byte	0x00, 0xf4, 0x21, 0x00


	//----- nvinfo : EIATTR_KPARAM_INFO
	.align		4
.L_9:
        /*0018*/ 	.byte	0x04, 0x17
        /*001a*/ 	.short	(.L_11 - .L_10)
.L_10:
        /*001c*/ 	.word	0x00000000
        /*0020*/ 	.short	0x000c
        /*0022*/ 	.short	0x0040
        /*0024*/ 	.byte	0x00, 0xf4, 0x21, 0x00


	//----- nvinfo : EIATTR_KPARAM_INFO
	.align		4
.L_11:
        /*0028*/ 	.byte	0x04, 0x17
        /*002a*/ 	.short	(.L_13 - .L_12)
.L_12:
        /*002c*/ 	.word	0x00000000
        /*0030*/ 	.short	0x000b
        /*0032*/ 	.short	0x0038
        /*0034*/ 	.byte	0x00, 0xf0, 0x11, 0x00


	//----- nvinfo : EIATTR_KPARAM_INFO
	.align		4
.L_13:
        /*0038*/ 	.byte	0x04, 0x17
        /*003a*/ 	.short	(.L_15 - .L_14)
.L_14:
        /*003c*/ 	.word	0x00000000
        /*0040*/ 	.short	0x000a
        /*0042*/ 	.short	0x0034
        /*0044*/ 	.byte	0x00, 0xf0, 0x11, 0x00


	//----- nvinfo : EIATTR_KPARAM_INFO
	.align		4
.L_15:
        /*0048*/ 	.byte	0x04, 0x17
        /*004a*/ 	.short	(.L_17 - .L_16)
.L_16:
        /*004c*/ 	.word	0x00000000
        /*0050*/ 	.short	0x0009
        /*0052*/ 	.short	0x0030
        /*0054*/ 	.byte	0x00, 0xf0, 0x11, 0x00


	//----- nvinfo : EIATTR_KPARAM_INFO
	.align		4
.L_17:
        /*0058*/ 	.byte	0x04, 0x17
        /*005a*/ 	.short	(.L_19 - .L_18)
.L_18:
        /*005c*/ 	.word	0x00000000
        /*0060*/ 	.short	0x0008
        /*0062*/ 	.short	0x002c
        /*0064*/ 	.byte	0x00, 0xf0, 0x11, 0x00


	//----- nvinfo : EIATTR_KPARAM_INFO
	.align		4
.L_19:
        /*0068*/ 	.byte	0x04, 0x17
        /*006a*/ 	.short	(.L_21 - .L_20)
.L_20:
        /*006c*/ 	.word	0x00000000
        /*0070*/ 	.short	0x0007
        /*0072*/ 	.short	0x0028
        /*0074*/ 	.byte	0x00, 0xf0, 0x11, 0x00


	//----- nvinfo : EIATTR_KPARAM_INFO
	.align		4
.L_21:
        /*0078*/ 	.byte	0x04, 0x17
        /*007a*/ 	.short	(.L_23 - .L_22)
.L_22:
        /*007c*/ 	.word	0x00000000
        /*0080*/ 	.short	0x0006
        /*0082*/ 	.short	0x0024
        /*0084*/ 	.byte	0x00, 0xf0, 0x11, 0x00


	//----- nvinfo : EIATTR_KPARAM_INFO
	.align		4
.L_23:
        /*0088*/ 	.byte	0x04, 0x17
        /*008a*/ 	.short	(.L_25 - .L_24)
.L_24:
        /*008c*/ 	.word	0x00000000
        /*0090*/ 	.short	0x0005
        /*0092*/ 	.short	0x0020
        /*0094*/ 	.byte	0x00, 0xf0, 0x11, 0x00


	//----- nvinfo : EIATTR_KPARAM_INFO
	.align		4
.L_25:
        /*0098*/ 	.byte	0x04, 0x17
        /*009a*/ 	.short	(.L_27 - .L_26)
.L_26:
        /*009c*/ 	.word	0x00000000
        /*00a0*/ 	.short	0x0004
        /*00a2*/ 	.short	0x001c
        /*00a4*/ 	.byte	0x00, 0xf0, 0x11, 0x00


	//----- nvinfo : EIATTR_KPARAM_INFO
	.align		4
.L_27:
        /*00a8*/ 	.byte	0x04, 0x17
        /*00aa*/ 	.short	(.L_29 - .L_28)
.L_28:
        /*00ac*/ 	.word	0x00000000
        /*00b0*/ 	.short	0x0003
        /*00b2*/ 	.short	0x0018
        /*00b4*/ 	.byte	0x00, 0xf0, 0x11, 0x00


	//----- nvinfo : EIATTR_KPARAM_INFO
	.align		4
.L_29:
        /*00b8*/ 	.byte	0x04, 0x17
        /*00ba*/ 	.short	(.L_31 - .L_30)
.L_30:
        /*00bc*/ 	.word	0x00000000
        /*00c0*/ 	.short	0x0002
        /*00c2*/ 	.short	0x0010
        /*00c4*/ 	.byte	0x00, 0xf4, 0x21, 0x00


	//----- nvinfo : EIATTR_KPARAM_INFO
	.align		4
.L_31:
        /*00c8*/ 	.byte	0x04, 0x17
        /*00ca*/ 	.short	(.L_33 - .L_32)
.L_32:
        /*00cc*/ 	.word	0x00000000
        /*00d0*/ 	.short	0x0001
        /*00d2*/ 	.short	0x0008
        /*00d4*/ 	.byte	0x00, 0xf4, 0x21, 0x00


	//----- nvinfo : EIATTR_KPARAM_INFO
	.align		4
.L_33:
        /*00d8*/ 	.byte	0x04, 0x17
        /*00da*/ 	.short	(.L_35 - .L_34)
.L_34:
        /*00dc*/ 	.word	0x00000000
        /*00e0*/ 	.short	0x0000
        /*00e2*/ 	.short	0x0000
        /*00e4*/ 	.byte	0x00, 0xf4, 0x21, 0x00


	//----- nvinfo : EIATTR_SPARSE_MMA_MASK
	.align		4
.L_35:
        /*00e8*/ 	.byte	0x03, 0x50
        /*00ea*/ 	.short	0x0000


	//----- nvinfo : EIATTR_MAXREG_COUNT
	.align		4
        /*00ec*/ 	.byte	0x03, 0x1b
        /*00ee*/ 	.short	0x00ff


	//----- nvinfo : EIATTR_NUM_BARRIERS
	.align		4
        /*00f0*/ 	.byte	0x02, 0x4c
        /*00f2*/ 	.byte	0x01
	.zero		1


	//----- nvinfo : EIATTR_MERCURY_ISA_VERSION
	.align		4
        /*00f4*/ 	.byte	0x03, 0x5f
        /*00f6*/ 	.short	0x0101


	//----- nvinfo : EIATTR_EXIT_INSTR_OFFSETS
	.align		4
        /*00f8*/ 	.byte	0x04, 0x1c
        /*00fa*/ 	.short	(.L_37 - .L_36)


	//   ....[0]....
.L_36:
        /*00fc*/ 	.word	0x00003ba0


	//   ....[1]....
        /*0100*/ 	.word	0x00003bd0


	//----- nvinfo : EIATTR_REQNTID
	.align		4
.L_37:
        /*0104*/ 	.byte	0x04, 0x10
        /*0106*/ 	.short	(.L_39 - .L_38)
.L_38:
        /*0108*/ 	.word	0x00000100
        /*010c*/ 	.word	0x00000001
        /*0110*/ 	.word	0x00000001


	//----- nvinfo : EIATTR_CBANK_PARAM_SIZE
	.align		4
.L_39:
        /*0114*/ 	.byte	0x03, 0x19
        /*0116*/ 	.short	0x0050


	//----- nvinfo : EIATTR_PARAM_CBANK
	.align		4
        /*0118*/ 	.byte	0x04, 0x0a
        /*011a*/ 	.short	(.L_41 - .L_40)
	.align		4
.L_40:
        /*011c*/ 	.word	index@(.nv.constant0.matmul_kernel)
        /*0120*/ 	.short	0x0210
        /*0122*/ 	.short	0x0050


	//----- nvinfo : EIATTR_SW_WAR
	.align		4
.L_41:
        /*0124*/ 	.byte	0x04, 0x36
        /*0126*/ 	.short	(.L_43 - .L_42)
.L_42:
        /*0128*/ 	.word	0x00000008
.L_43:


//--------------------- .nv.callgraph             --------------------------
	.section	.nv.callgraph,"",@"SHT_CUDA_CALLGRAPH"
	.align	4
	.sectionentsize	8
	.align		4
        /*0000*/ 	.word	0x00000000
	.align		4
        /*0004*/ 	.word	0xffffffff
	.align		4
        /*0008*/ 	.word	0x00000000
	.align		4
        /*000c*/ 	.word	0xfffffffe
	.align		4
        /*0010*/ 	.word	0x00000000
	.align		4
        /*0014*/ 	.word	0xfffffffd
	.align		4
        /*0018*/ 	.word	0x00000000
	.align		4
        /*001c*/ 	.word	0xfffffffc


//--------------------- .text.matmul_kernel       --------------------------
	.section	.text.matmul_kernel,"ax",@progbits
	.align	128
        .global         matmul_kernel
        .type           matmul_kernel,@function
        .size           matmul_kernel,(.L_x_3 - matmul_kernel)
        .other          matmul_kernel,@"STO_CUDA_ENTRY STV_DEFAULT"
matmul_kernel:
.text.matmul_kernel:
[----:B------:R-:W-:Y:S08]  /*0000*/  LDC R1, c[0x0][0x28] ;  /* 0x00000a00ff017b82 */ /* 0x000ff00000000800 */
[----:B------:R-:W0:Y:S01]  /*0010*/  LDC.64 R32, c[0x0][0x228] ;  /* 0x00008a00ff207b82 */ /* 0x000e220000000a00 */
[----:B------:R-:W1:Y:S01]  /*0020*/  S2R R5, SR_CTAID.X ;  /* 0x0000000000057919 */ /* 0x000e620000002500 */
[----:B------:R-:W-:Y:S01]  /*0030*/  UMOV UR4, 0x400 ;  /* 0x0000040000047882 */ /* 0x000fe20000000000 */
[----:B------:R-:W-:Y:S01]  /*0040*/  ULDC.64 UR18, c[0x0][0x208] ;  /* 0x0000820000127ab9 */ /* 0x000fe20000000a00 */
[----:B------:R-:W-:-:S02]  /*0050*/  CS2R R24, SRZ ;  /* 0x0000000000187805 */ /* 0x000fc4000001ff00 */
[----:B------:R-:W-:Y:S02]  /*0060*/  CS2R R26, SRZ ;  /* 0x00000000001a7805 */ /* 0x000fe4000001ff00 */
[----:B------:R-:W2:Y:S08]  /*0070*/  LDC R22, c[0x0][0x230] ;  /* 0x00008c00ff167b82 */ /* 0x000eb00000000800 */
[----:B------:R-:W3:Y:S01]  /*0080*/  S2UR UR16, SR_CgaCtaId ;  /* 0x00000000001079c3 */ /* 0x000ee20000008800 */
[----:B0-----:R-:W-:-:S05]  /*0090*/  VIADD R0, R33, 0xf ;  /* 0x0000000f21007836 */ /* 0x001fca0000000000 */
[----:B------:R-:W-:Y:S01]  /*00a0*/  SHF.R.S32.HI R3, RZ, 0x1f, R0 ;  /* 0x0000001fff037819 */ /* 0x000fe20000011400 */
[----:B--2---:R-:W-:-:S03]  /*00b0*/  VIADD R22, R22, 0x7f ;  /* 0x0000007f16167836 */ /* 0x004fc60000000000 */
[----:B------:R-:W-:Y:S02]  /*00c0*/  LEA.HI R3, R3, R0, RZ, 0x4 ;  /* 0x0000000003037211 */ /* 0x000fe400078f20ff */
[----:B-1----:R-:W-:Y:S02]  /*00d0*/  IABS R8, R5 ;  /* 0x0000000500087213 */ /* 0x002fe40000000000 */
[----:B------:R-:W-:Y:S01]  /*00e0*/  SHF.R.S32.HI R3, RZ, 0x4, R3 ;  /* 0x00000004ff037819 */ /* 0x000fe20000011403 */
[----:B---3--:R-:W-:-:S04]  /*00f0*/  ULEA UR16, UR16, UR4, 0x18 ;  /* 0x0000000410107291 */ /* 0x008fc8000f8ec03f */
[----:B------:R-:W-:-:S05]  /*0100*/  IMAD.SHL.U32 R4, R3, 0x8, RZ ;  /* 0x0000000803047824 */ /* 0x000fca00078e00ff */
[-C--:B------:R-:W-:Y:S02]  /*0110*/  IABS R7, R4.reuse ;  /* 0x0000000400077213 */ /* 0x080fe40000000000 */
[----:B------:R-:W-:Y:S02]  /*0120*/  IABS R10, R4 ;  /* 0x00000004000a7213 */ /* 0x000fe40000000000 */
[----:B------:R-:W0:Y:S08]  /*0130*/  I2F.RP R0, R7 ;  /* 0x0000000700007306 */ /* 0x000e300000209400 */
[----:B0-----:R-:W0:Y:S02]  /*0140*/  MUFU.RCP R0, R0 ;  /* 0x0000000000007308 */ /* 0x001e240000001000 */
[----:B0-----:R-:W-:-:S02]  /*0150*/  VIADD R2, R0, 0xffffffe ;  /* 0x0ffffffe00027836 */ /* 0x001fc40000000000 */
[----:B------:R-:W-:-:S04]  /*0160*/  IMAD.MOV R0, RZ, RZ, -R10 ;  /* 0x000000ffff007224 */ /* 0x000fc800078e0a0a */
[----:B------:R0:W1:Y:S02]  /*0170*/  F2I.FTZ.U32.TRUNC.NTZ R3, R2 ;  /* 0x0000000200037305 */ /* 0x000064000021f000 */
[----:B0-----:R-:W-:Y:S02]  /*0180*/  IMAD.MOV.U32 R2, RZ, RZ, RZ ;  /* 0x000000ffff027224 */ /* 0x001fe400078e00ff */
[----:B-1----:R-:W-:-:S04]  /*0190*/  IMAD.MOV R6, RZ, RZ, -R3 ;  /* 0x000000ffff067224 */ /* 0x002fc800078e0a03 */
[----:B------:R-:W-:Y:S02]  /*01a0*/  IMAD R9, R6, R7, RZ ;  /* 0x0000000706097224 */ /* 0x000fe400078e02ff */
[----:B------:R-:W-:Y:S02]  /*01b0*/  IMAD.MOV.U32 R6, RZ, RZ, R8 ;  /* 0x000000ffff067224 */ /* 0x000fe400078e0008 */
[----:B------:R-:W-:-:S06]  /*01c0*/  IMAD.HI.U32 R3, R3, R9, R2 ;  /* 0x0000000903037227 */ /* 0x000fcc00078e0002 */
[----:B------:R-:W-:-:S04]  /*01d0*/  IMAD.HI.U32 R3, R3, R6, RZ ;  /* 0x0000000603037227 */ /* 0x000fc800078e00ff */
[----:B------:R-:W-:-:S05]  /*01e0*/  IMAD R0, R3, R0, R6 ;  /* 0x0000000003007224 */ /* 0x000fca00078e0206 */
[----:B------:R-:W-:-:S13]  /*01f0*/  ISETP.GT.U32.AND P1, PT, R7, R0, PT ;  /* 0x000000000700720c */ /* 0x000fda0003f24070 */
[----:B------:R-:W-:Y:S02]  /*0200*/  @!P1 IMAD.IADD R0, R0, 0x1, -R7 ;  /* 0x0000000100009824 */ /* 0x000fe400078e0a07 */
[----:B------:R-:W-:Y:S01]  /*0210*/  @!P1 VIADD R3, R3, 0x1 ;  /* 0x0000000103039836 */ /* 0x000fe20000000000 */
[----:B------:R-:W-:Y:S02]  /*0220*/  ISETP.NE.AND P1, PT, R4, RZ, PT ;  /* 0x000000ff0400720c */ /* 0x000fe40003f25270 */
[----:B------:R-:W-:Y:S02]  /*0230*/  ISETP.GE.U32.AND P0, PT, R0, R7, PT ;  /* 0x000000070000720c */ /* 0x000fe40003f06070 */
[----:B------:R-:W-:-:S04]  /*0240*/  LOP3.LUT R0, R5, R4, RZ, 0x3c, !PT ;  /* 0x0000000405007212 */ /* 0x000fc800078e3cff */
[----:B------:R-:W-:Y:S01]  /*0250*/  ISETP.GE.AND P2, PT, R0, RZ, PT ;  /* 0x000000ff0000720c */ /* 0x000fe20003f46270 */
[----:B------:R-:W-:-:S06]  /*0260*/  VIADD R0, R32, 0x7f ;  /* 0x0000007f20007836 */ /* 0x000fcc0000000000 */
[----:B------:R-:W-:-:S04]  /*0270*/  @P0 VIADD R3, R3, 0x1 ;  /* 0x0000000103030836 */ /* 0x000fc80000000000 */
[----:B------:R-:W-:Y:S01]  /*0280*/  IMAD.MOV.U32 R2, RZ, RZ, R3 ;  /* 0x000000ffff027224 */ /* 0x000fe200078e0003 */
[----:B------:R-:W-:-:S03]  /*0290*/  SHF.R.S32.HI R3, RZ, 0x1f, R0 ;  /* 0x0000001fff037819 */ /* 0x000fc60000011400 */
[----:B------:R-:W-:Y:S01]  /*02a0*/  @!P2 IMAD.MOV R2, RZ, RZ, -R2 ;  /* 0x000000ffff02a224 */ /* 0x000fe200078e0a02 */
[----:B------:R-:W-:Y:S02]  /*02b0*/  @!P1 LOP3.LUT R2, RZ, R4, RZ, 0x33, !PT ;  /* 0x00000004ff029212 */ /* 0x000fe400078e33ff */
[----:B------:R-:W-:-:S03]  /*02c0*/  LEA.HI R3, R3, R0, RZ, 0x7 ;  /* 0x0000000003037211 */ /* 0x000fc600078f38ff */
[----:B------:R-:W-:Y:S02]  /*02d0*/  IMAD.SHL.U32 R11, R2, 0x8, RZ ;  /* 0x00000008020b7824 */ /* 0x000fe400078e00ff */
[----:B------:R-:W-:-:S03]  /*02e0*/  IMAD.MOV R2, RZ, RZ, -R2 ;  /* 0x000000ffff027224 */ /* 0x000fc600078e0a02 */
[----:B------:R-:W-:Y:S01]  /*02f0*/  LEA.HI.SX32 R3, R3, -R11, 0x19 ;  /* 0x8000000b03037211 */ /* 0x000fe200078fcaff */
[----:B------:R-:W-:-:S03]  /*0300*/  IMAD R4, R4, R2, R5 ;  /* 0x0000000204047224 */ /* 0x000fc600078e0205 */
[----:B------:R-:W-:Y:S02]  /*0310*/  VIMNMX R13, R3, 0x8, PT ;  /* 0x00000008030d7848 */ /* 0x000fe40003fe0100 */
[----:B------:R-:W-:Y:S02]  /*0320*/  IABS R9, R4 ;  /* 0x0000000400097213 */ /* 0x000fe40000000000 */
[----:B------:R-:W-:-:S04]  /*0330*/  IABS R7, R13 ;  /* 0x0000000d00077213 */ /* 0x000fc80000000000 */
[----:B------:R-:W0:Y:S08]  /*0340*/  I2F.RP R0, R7 ;  /* 0x0000000700007306 */ /* 0x000e300000209400 */
[----:B0-----:R-:W0:Y:S02]  /*0350*/  MUFU.RCP R0, R0 ;  /* 0x0000000000007308 */ /* 0x001e240000001000 */
[----:B0-----:R-:W-:-:S06]  /*0360*/  VIADD R3, R0, 0xffffffe ;  /* 0x0ffffffe00037836 */ /* 0x001fcc0000000000 */
[----:B------:R-:W0:Y:S02]  /*0370*/  F2I.FTZ.U32.TRUNC.NTZ R3, R3 ;  /* 0x0000000300037305 */ /* 0x000e24000021f000 */
[----:B0-----:R-:W-:-:S04]  /*0380*/  IMAD.MOV R6, RZ, RZ, -R3 ;  /* 0x000000ffff067224 */ /* 0x001fc800078e0a03 */
[----:B------:R-:W-:Y:S01]  /*0390*/  IMAD.MOV.U32 R2, RZ, RZ, R6 ;  /* 0x000000ffff027224 */ /* 0x000fe200078e0006 */
[----:B------:R-:W-:-:S03]  /*03a0*/  IABS R6, R13 ;  /* 0x0000000d00067213 */ /* 0x000fc60000000000 */
[----:B------:R-:W-:Y:S02]  /*03b0*/  IMAD R5, R2, R7, RZ ;  /* 0x0000000702057224 */ /* 0x000fe400078e02ff */
[----:B------:R-:W-:Y:S02]  /*03c0*/  IMAD.MOV.U32 R2, RZ, RZ, RZ ;  /* 0x000000ffff027224 */ /* 0x000fe400078e00ff */
[----:B------:R-:W-:Y:S02]  /*03d0*/  IMAD.MOV R0, RZ, RZ, -R6 ;  /* 0x000000ffff007224 */ /* 0x000fe400078e0a06 */
        /* <DEDUP_REMOVED lines=9> */
[----:B------:R-:W-:Y:S02]  /*0470*/  ISETP.GE.AND P2, PT, R0, RZ, PT ;  /* 0x000000ff0000720c */ /* 0x000fe40003f46270 */
[----:B------:R-:W0:Y:S05]  /*0480*/  S2R R0, SR_TID.X ;  /* 0x0000000000007919 */ /* 0x000e2a0000002100 */
[----:B------:R-:W-:Y:S01]  /*0490*/  @P0 VIADD R2, R2, 0x1 ;  /* 0x0000000102020836 */ /* 0x000fe20000000000 */
[----:B------:R-:W-:-:S03]  /*04a0*/  ISETP.GE.AND P0, PT, R22, 0x80, PT ;  /* 0x000000801600780c */ /* 0x000fc60003f06270 */
[----:B------:R-:W-:-:S04]  /*04b0*/  IMAD.MOV.U32 R3, RZ, RZ, R2 ;  /* 0x000000ffff037224 */ /* 0x000fc800078e0002 */
[----:B------:R-:W-:Y:S01]  /*04c0*/  @!P2 IMAD.MOV R3, RZ, RZ, -R3 ;  /* 0x000000ffff03a224 */ /* 0x000fe200078e0a03 */
[----:B------:R-:W-:-:S05]  /*04d0*/  @!P1 LOP3.LUT R3, RZ, R13, RZ, 0x33, !PT ;  /* 0x0000000dff039212 */ /* 0x000fca00078e33ff */
[----:B------:R-:W-:-:S04]  /*04e0*/  IMAD.MOV R2, RZ, RZ, -R3 ;  /* 0x000000ffff027224 */ /* 0x000fc800078e0a03 */
[----:B------:R-:W-:Y:S02]  /*04f0*/  IMAD R2, R13, R2, R4 ;  /* 0x000000020d027224 */ /* 0x000fe400078e0204 */
[----:B------:R-:W-:Y:S02]  /*0500*/  IMAD.SHL.U32 R13, R3, 0x10, RZ ;  /* 0x00000010030d7824 */ /* 0x000fe400078e00ff */
[----:B------:R-:W-:Y:S01]  /*0510*/  IMAD.IADD R11, R11, 0x1, R2 ;  /* 0x000000010b0b7824 */ /* 0x000fe200078e0202 */
[----:B0-----:R-:W-:Y:S02]  /*0520*/  SHF.R.U32.HI R2, RZ, 0x7, R0 ;  /* 0x00000007ff027819 */ /* 0x001fe40000011600 */
[----:B------:R-:W-:Y:S02]  /*0530*/  LOP3.LUT R16, R0, 0x7f, RZ, 0xc0, !PT ;  /* 0x0000007f00107812 */ /* 0x000fe400078ec0ff */
[----:B------:R-:W-:-:S03]  /*0540*/  SGXT.U32 R2, R2, 0x1 ;  /* 0x000000010202781a */ /* 0x000fc60000000000 */
[----:B------:R-:W-:Y:S01]  /*0550*/  IMAD R11, R11, 0x80, R16 ;  /* 0x000000800b0b7824 */ /* 0x000fe200078e0210 */
[C---:B------:R-:W-:Y:S02]  /*0560*/  LOP3.LUT R3, R13.reuse, R2, RZ, 0xfc, !PT ;  /* 0x000000020d037212 */ /* 0x040fe400078efcff */
[C-C-:B------:R-:W-:Y:S02]  /*0570*/  LOP3.LUT R4, R13.reuse, 0x2, R2.reuse, 0xfe, !PT ;  /* 0x000000020d047812 */ /* 0x140fe400078efe02 */
[C-C-:B------:R-:W-:Y:S02]  /*0580*/  LOP3.LUT R5, R13.reuse, 0x4, R2.reuse, 0xfe, !PT ;  /* 0x000000040d057812 */ /* 0x140fe400078efe02 */
[C-C-:B------:R-:W-:Y:S02]  /*0590*/  LOP3.LUT R6, R13.reuse, 0x6, R2.reuse, 0xfe, !PT ;  /* 0x000000060d067812 */ /* 0x140fe400078efe02 */
[C-C-:B------:R-:W-:Y:S02]  /*05a0*/  LOP3.LUT R7, R13.reuse, 0x8, R2.reuse, 0xfe, !PT ;  /* 0x000000080d077812 */ /* 0x140fe400078efe02 */
[----:B------:R-:W-:-:S02]  /*05b0*/  LOP3.LUT R8, R13, 0xa, R2, 0xfe, !PT ;  /* 0x0000000a0d087812 */ /* 0x000fc400078efe02 */
[C-C-:B------:R-:W-:Y:S02]  /*05c0*/  LOP3.LUT R9, R13.reuse, 0xc, R2.reuse, 0xfe, !PT ;  /* 0x0000000c0d097812 */ /* 0x140fe400078efe02 */
[----:B------:R-:W-:Y:S01]  /*05d0*/  LOP3.LUT R10, R13, 0xe, R2, 0xfe, !PT ;  /* 0x0000000e0d0a7812 */ /* 0x000fe200078efe02 */
[----:B------:R-:W-:Y:S06]  /*05e0*/  @!P0 BRA `(.L_x_0) ;  /* 0x0000003000708947 */ /* 0x000fec0003800000 */
[----:B------:R-:W-:Y:S01]  /*05f0*/  IABS R27, R32 ;  /* 0x00000020001b7213 */ /* 0x000fe20000000000 */
[----:B------:R-:W-:Y:S01]  /*0600*/  ULDC UR4, c[0x0][0x234] ;  /* 0x00008d0000047ab9 */ /* 0x000fe20000000800 */
[----:B------:R-:W-:Y:S01]  /*0610*/  IABS R28, R33 ;  /* 0x00000021001c7213 */ /* 0x000fe20000000000 */
[----:B------:R-:W-:Y:S01]  /*0620*/  ULDC.64 UR6, c[0x0][0x210] ;  /* 0x0000840000067ab9 */ /* 0x000fe20000000a00 */
[----:B------:R-:W0:Y:S01]  /*0630*/  I2F.RP R17, R27 ;  /* 0x0000001b00117306 */ /* 0x000e220000209400 */
[----:B------:R-:W-:Y:S01]  /*0640*/  SHF.R.S32.HI R19, RZ, 0x1f, R22 ;  /* 0x0000001fff137819 */ /* 0x000fe20000011416 */
[----:B------:R-:W1:Y:S01]  /*0650*/  LDC R50, c[0x0][0x238] ;  /* 0x00008e00ff327b82 */ /* 0x000e620000000800 */
[----:B------:R-:W-:Y:S01]  /*0660*/  LOP3.LUT P0, RZ, R0, 0x80, RZ, 0xc0, !PT ;  /* 0x0000008000ff7812 */ /* 0x000fe2000780c0ff */
[----:B------:R-:W-:Y:S01]  /*0670*/  UIADD3 UR5, UR16, 0x8000, URZ ;  /* 0x0000800010057890 */ /* 0x000fe2000fffe03f */
[----:B------:R-:W-:Y:S01]  /*0680*/  LEA.HI R22, R19, R22, RZ, 0x7 ;  /* 0x0000001613167211 */ /* 0x000fe200078f38ff */
[----:B------:R-:W-:Y:S01]  /*0690*/  ULDC UR17, c[0x0][0x230] ;  /* 0x00008c0000117ab9 */ /* 0x000fe20000000800 */
[----:B------:R-:W-:Y:S01]  /*06a0*/  IABS R24, R6 ;  /* 0x0000000600187213 */ /* 0x000fe20000000000 */
[----:B------:R-:W2:Y:S01]  /*06b0*/  I2F.RP R18, R28 ;  /* 0x0000001c00127306 */ /* 0x000ea20000209400 */
[----:B------:R-:W-:Y:S01]  /*06c0*/  IABS R29, R4 ;  /* 0x00000004001d7213 */ /* 0x000fe20000000000 */
[----:B------:R-:W-:Y:S01]  /*06d0*/  USHF.R.U32.HI UR5, URZ, 0x4, UR5 ;  /* 0x000000043f057899 */ /* 0x000fe20008011605 */
[----:B------:R-:W-:-:S02]  /*06e0*/  IABS R30, R3 ;  /* 0x00000003001e7213 */ /* 0x000fc40000000000 */
[C---:B------:R-:W-:Y:S01]  /*06f0*/  LOP3.LUT R53, R2.reuse, 0x2, RZ, 0xfc, !PT ;  /* 0x0000000202357812 */ /* 0x040fe200078efcff */
[----:B------:R-:W-:Y:S01]  /*0700*/  USGXT.U32 UR14, UR5, 0xe ;  /* 0x0000000e050e789a */ /* 0x000fe20008000000 */
[C---:B------:R-:W-:Y:S01]  /*0710*/  LOP3.LUT R54, R2.reuse, 0x68, RZ, 0xfc, !PT ;  /* 0x0000006802367812 */ /* 0x040fe200078efcff */
[----:B0-----:R-:W0:Y:S01]  /*0720*/  MUFU.RCP R17, R17 ;  /* 0x0000001100117308 */ /* 0x001e220000001000 */
[C---:B------:R-:W-:Y:S02]  /*0730*/  LOP3.LUT R55, R2.reuse, 0x66, RZ, 0xfc, !PT ;  /* 0x0000006602377812 */ /* 0x040fe400078efcff */
[C---:B------:R-:W-:Y:S02]  /*0740*/  LOP3.LUT R56, R2.reuse, 0x64, RZ, 0xfc, !PT ;  /* 0x0000006402387812 */ /* 0x040fe400078efcff */
[C---:B------:R-:W-:Y:S02]  /*0750*/  LOP3.LUT R57, R2.reuse, 0x62, RZ, 0xfc, !PT ;  /* 0x0000006202397812 */ /* 0x040fe400078efcff */
[C---:B------:R-:W-:Y:S01]  /*0760*/  LOP3.LUT R58, R2.reuse, 0x60, RZ, 0xfc, !PT ;  /* 0x00000060023a7812 */ /* 0x040fe200078efcff */
[----:B--2---:R-:W2:Y:S01]  /*0770*/  MUFU.RCP R18, R18 ;  /* 0x0000001200127308 */ /* 0x004ea20000001000 */
[C---:B------:R-:W-:Y:S01]  /*0780*/  LOP3.LUT R59, R2.reuse, 0x5e, RZ, 0xfc, !PT ;  /* 0x0000005e023b7812 */ /* 0x040fe200078efcff */
[-C--:B-1----:R-:W-:Y:S01]  /*0790*/  IMAD R53, R53, R50.reuse, RZ ;  /* 0x0000003235357224 */ /* 0x082fe200078e02ff */
[----:B------:R-:W-:Y:S01]  /*07a0*/  LOP3.LUT R60, R2, 0x5c, RZ, 0xfc, !PT ;  /* 0x0000005c023c7812 */ /* 0x000fe200078efcff */
[-C--:B------:R-:W-:Y:S01]  /*07b0*/  IMAD R54, R54, R50.reuse, RZ ;  /* 0x0000003236367224 */ /* 0x080fe200078e02ff */
[C---:B------:R-:W-:Y:S01]  /*07c0*/  LOP3.LUT R61, R2.reuse, 0x5a, RZ, 0xfc, !PT ;  /* 0x0000005a023d7812 */ /* 0x040fe200078efcff */
[-C--:B------:R-:W-:Y:S01]  /*07d0*/  IMAD R55, R55, R50.reuse, RZ ;  /* 0x0000003237377224 */ /* 0x080fe200078e02ff */
[----:B------:R-:W-:Y:S01]  /*07e0*/  LOP3.LUT R62, R2, 0x58, RZ, 0xfc, !PT ;  /* 0x00000058023e7812 */ /* 0x000fe200078efcff */
[-C--:B------:R-:W-:Y:S01]  /*07f0*/  IMAD R56, R56, R50.reuse, RZ ;  /* 0x0000003238387224 */ /* 0x080fe200078e02ff */
[C---:B------:R-:W-:Y:S01]  /*0800*/  LOP3.LUT R63, R2.reuse, 0x56, RZ, 0xfc, !PT ;  /* 0x00000056023f7812 */ /* 0x040fe200078efcff */
[----:B0-----:R-:W-:Y:S01]  /*0810*/  VIADD R12, R17, 0xffffffe ;  /* 0x0ffffffe110c7836 */ /* 0x001fe20000000000 */
[----:B------:R-:W-:Y:S01]  /*0820*/  IABS R17, R11 ;  /* 0x0000000b00117213 */ /* 0x000fe20000000000 */
[-C--:B------:R-:W-:Y:S01]  /*0830*/  IMAD R57, R57, R50.reuse, RZ ;  /* 0x0000003239397224 */ /* 0x080fe200078e02ff */
[C---:B------:R-:W-:Y:S01]  /*0840*/  LOP3.LUT R64, R2.reuse, 0x54, RZ, 0xfc, !PT ;  /* 0x0000005402407812 */ /* 0x040fe200078efcff */
[----:B------:R0:W1:Y:S01]  /*0850*/  F2I.FTZ.U32.TRUNC.NTZ R13, R12 ;  /* 0x0000000c000d7305 */ /* 0x000062000021f000 */
[----:B------:R-:W-:Y:S01]  /*0860*/  LOP3.LUT R65, R2, 0x52, RZ, 0xfc, !PT ;  /* 0x0000005202417812 */ /* 0x000fe200078efcff */
[-C--:B------:R-:W-:Y:S01]  /*0870*/  IMAD R58, R58, R50.reuse, RZ ;  /* 0x000000323a3a7224 */ /* 0x080fe200078e02ff */
[----:B------:R-:W-:Y:S01]  /*0880*/  LOP3.LUT R66, R2, 0x50, RZ, 0xfc, !PT ;  /* 0x0000005002427812 */ /* 0x000fe200078efcff */
[----:B--2---:R-:W-:Y:S01]  /*0890*/  VIADD R14, R18, 0xffffffe ;  /* 0x0ffffffe120e7836 */ /* 0x004fe20000000000 */
[----:B------:R-:W-:Y:S01]  /*08a0*/  SEL R18, RZ, 0x90, !P0 ;  /* 0x00000090ff127807 */ /* 0x000fe20004000000 */
[-C--:B------:R-:W-:Y:S01]  /*08b0*/  IMAD R59, R59, R50.reuse, RZ ;  /* 0x000000323b3b7224 */ /* 0x080fe200078e02ff */
[C---:B------:R-:W-:Y:S01]  /*08c0*/  LOP3.LUT R67, R2.reuse, 0x4e, RZ, 0xfc, !PT ;  /* 0x0000004e02437812 */ /* 0x040fe200078efcff */
[----:B------:R2:W3:Y:S01]  /*08d0*/  F2I.FTZ.U32.TRUNC.NTZ R15, R14 ;  /* 0x0000000e000f7305 */ /* 0x0004e2000021f000 */
[----:B0-----:R-:W-:Y:S01]  /*08e0*/  IMAD.MOV.U32 R12, RZ, RZ, RZ ;  /* 0x000000ffff0c7224 */ /* 0x001fe200078e00ff */
[----:B------:R-:W-:Y:S01]  /*08f0*/  LOP3.LUT R68, R2, 0x4c, RZ, 0xfc, !PT ;  /* 0x0000004c02447812 */ /* 0x000fe200078efcff */
[-C--:B------:R-:W-:Y:S01]  /*0900*/  IMAD R60, R60, R50.reuse, RZ ;  /* 0x000000323c3c7224 */ /* 0x080fe200078e02ff */
[C---:B------:R-:W-:Y:S01]  /*0910*/  LOP3.LUT R69, R2.reuse, 0x4a, RZ, 0xfc, !PT ;  /* 0x0000004a02457812 */ /* 0x040fe200078efcff */
[----:B------:R-:W-:Y:S01]  /*0920*/  IMAD R61, R61, R50, RZ ;  /* 0x000000323d3d7224 */ /* 0x000fe200078e02ff */
[C---:B------:R-:W-:Y:S01]  /*0930*/  LOP3.LUT R70, R2.reuse, 0x48, RZ, 0xfc, !PT ;  /* 0x0000004802467812 */ /* 0x040fe200078efcff */
[----:B-1----:R-:W-:Y:S01]  /*0940*/  IMAD.MOV R20, RZ, RZ, -R13 ;  /* 0x000000ffff147224 */ /* 0x002fe200078e0a0d */
[C---:B------:R-:W-:Y:S01]  /*0950*/  LOP3.LUT R71, R2.reuse, 0x46, RZ, 0xfc, !PT ;  /* 0x0000004602477812 */ /* 0x040fe200078efcff */
[----:B--2---:R-:W-:Y:S01]  /*0960*/  IMAD.MOV.U32 R14, RZ, RZ, RZ ;  /* 0x000000ffff0e7224 */ /* 0x004fe200078e00ff */
[----:B------:R-:W-:Y:S01]  /*0970*/  LOP3.LUT R72, R2, 0x44, RZ, 0xfc, !PT ;  /* 0x0000004402487812 */ /* 0x000fe200078efcff */
[----:B------:R-:W-:Y:S01]  /*0980*/  IMAD R21, R20, R27, RZ ;  /* 0x0000001b14157224 */ /* 0x000fe200078e02ff */
[----:B------:R-:W-:Y:S01]  /*0990*/  IABS R20, R10 ;  /* 0x0000000a00147213 */ /* 0x000fe20000000000 */
[----:B------:R-:W-:Y:S01]  /*09a0*/  IMAD R62, R62, R50, RZ ;  /* 0x000000323e3e7224 */ /* 0x000fe200078e02ff */
[C---:B------:R-:W-:Y:S01]  /*09b0*/  LOP3.LUT R73, R2.reuse, 0x42, RZ, 0xfc, !PT ;  /* 0x0000004202497812 */ /* 0x040fe200078efcff */
[----:B---3--:R-:W-:Y:S01]  /*09c0*/  IMAD.MOV R23, RZ, RZ, -R15 ;  /* 0x000000ffff177224 */ /* 0x008fe200078e0a0f */
[----:B------:R-:W-:Y:S01]  /*09d0*/  LOP3.LUT R74, R2, 0x40, RZ, 0xfc, !PT ;  /* 0x00000040024a7812 */ /* 0x000fe200078efcff */
[----:B------:R-:W-:Y:S01]  /*09e0*/  IMAD.HI.U32 R12, R13, R21, R12 ;  /* 0x000000150d0c7227 */ /* 0x000fe200078e000c */
[----:B------:R-:W-:-:S02]  /*09f0*/  IABS R21, R8 ;  /* 0x0000000800157213 */ /* 0x000fc40000000000 */
[----:B------:R-:W-:Y:S01]  /*0a00*/  LOP3.LUT R75, R2, 0x3e, RZ, 0xfc, !PT ;  /* 0x0000003e024b7812 */ /* 0x000fe200078efcff */
[----:B------:R-:W-:Y:S01]  /*0a10*/  IMAD.MOV.U32 R19, RZ, RZ, R23 ;  /* 0x000000ffff137224 */ /* 0x000fe200078e0017 */
[----:B------:R-:W-:Y:S01]  /*0a20*/  IABS R23, R7 ;  /* 0x0000000700177213 */ /* 0x000fe20000000000 */
[----:B------:R-:W-:Y:S01]  /*0a30*/  IMAD.SHL.U32 R13, R0, 0x2, RZ ;  /* 0x00000002000d7824 */ /* 0x000fe200078e00ff */
[C---:B------:R-:W-:Y:S01]  /*0a40*/  LOP3.LUT R76, R2.reuse, 0x3c, RZ, 0xfc, !PT ;  /* 0x0000003c024c7812 */ /* 0x040fe200078efcff */
[----:B------:R-:W-:Y:S01]  /*0a50*/  IMAD R19, R19, R28, RZ ;  /* 0x0000001c13137224 */ /* 0x000fe200078e02ff */
[----:B------:R-:W-:Y:S01]  /*0a60*/  LOP3.LUT R77, R2, 0x3a, RZ, 0xfc, !PT ;  /* 0x0000003a024d7812 */ /* 0x000fe200078efcff */
[----:B------:R-:W-:Y:S01]  /*0a70*/  IMAD.HI.U32 R12, R12, R17, RZ ;  /* 0x000000110c0c7227 */ /* 0x000fe200078e00ff */
[----:B------:R-:W-:Y:S02]  /*0a80*/  LOP3.LUT R26, R18, 0x7e, R13, 0x78, !PT ;  /* 0x0000007e121a7812 */ /* 0x000fe400078e780d */
[C---:B------:R-:W-:Y:S01]  /*0a90*/  LOP3.LUT R78, R2.reuse, 0x38, RZ, 0xfc, !PT ;  /* 0x00000038024e7812 */ /* 0x040fe200078efcff */
[----:B------:R-:W-:Y:S01]  /*0aa0*/  IMAD.HI.U32 R15, R15, R19, R14 ;  /* 0x000000130f0f7227 */ /* 0x000fe200078e000e */
[----:B------:R-:W-:-:S02]  /*0ab0*/  LOP3.LUT R79, R2, 0x36, RZ, 0xfc, !PT ;  /* 0x00000036024f7812 */ /* 0x000fc400078efcff */
[C---:B------:R-:W-:Y:S01]  /*0ac0*/  LOP3.LUT R80, R2.reuse, 0x34, RZ, 0xfc, !PT ;  /* 0x0000003402507812 */ /* 0x040fe200078efcff */
[----:B------:R-:W-:Y:S01]  /*0ad0*/  IMAD.MOV.U32 R19, RZ, RZ, R20 ;  /* 0x000000ffff137224 */ /* 0x000fe200078e0014 */
[----:B------:R-:W-:Y:S01]  /*0ae0*/  IABS R20, R9 ;  /* 0x0000000900147213 */ /* 0x000fe20000000000 */
[----:B------:R-:W-:Y:S01]  /*0af0*/  IMAD.MOV R12, RZ, RZ, -R12 ;  /* 0x000000ffff0c7224 */ /* 0x000fe200078e0a0c */
[C---:B------:R-:W-:Y:S01]  /*0b00*/  LOP3.LUT R81, R2.reuse, 0x32, RZ, 0xfc, !PT ;  /* 0x0000003202517812 */ /* 0x040fe200078efcff */
[----:B------:R-:W-:Y:S01]  /*0b10*/  IMAD.HI.U32 R13, R15, R19, RZ ;  /* 0x000000130f0d7227 */ /* 0x000fe200078e00ff */
[C---:B------:R-:W-:Y:S02]  /*0b20*/  LOP3.LUT R82, R2.reuse, 0x30, RZ, 0xfc, !PT ;  /* 0x0000003002527812 */ /* 0x040fe400078efcff */
[C---:B------:R-:W-:Y:S01]  /*0b30*/  LOP3.LUT R83, R2.reuse, 0x2e, RZ, 0xfc, !PT ;  /* 0x0000002e02537812 */ /* 0x040fe200078efcff */
[----:B------:R-:W-:Y:S01]  /*0b40*/  IMAD.MOV R18, RZ, RZ, -R13 ;  /* 0x000000ffff127224 */ /* 0x000fe200078e0a0d */
[C---:B------:R-:W-:Y:S01]  /*0b50*/  LOP3.LUT R84, R2.reuse, 0x2c, RZ, 0xfc, !PT ;  /* 0x0000002c02547812 */ /* 0x040fe200078efcff */
[----:B------:R-:W-:Y:S01]  /*0b60*/  IMAD R14, R27, R12, R17 ;  /* 0x0000000c1b0e7224 */ /* 0x000fe200078e0211 */
[C---:B------:R-:W-:Y:S01]  /*0b70*/  LOP3.LUT R85, R2.reuse, 0x2a, RZ, 0xfc, !PT ;  /* 0x0000002a02557812 */ /* 0x040fe200078efcff */
[----:B------:R-:W-:Y:S01]  /*0b80*/  IMAD.HI.U32 R12, R15, R20, RZ ;  /* 0x000000140f0c7227 */ /* 0x000fe200078e00ff */
[----:B------:R-:W-:-:S02]  /*0b90*/  LOP3.LUT R86, R2, 0x28, RZ, 0xfc, !PT ;  /* 0x0000002802567812 */ /* 0x000fc400078efcff */
[----:B------:R-:W-:Y:S01]  /*0ba0*/  ISETP.GT.U32.AND P0, PT, R27, R14, PT ;  /* 0x0000000e1b00720c */ /* 0x000fe20003f04070 */
[C---:B------:R-:W-:Y:S01]  /*0bb0*/  IMAD.HI.U32 R13, R15.reuse, R21, RZ ;  /* 0x000000150f0d7227 */ /* 0x040fe200078e00ff */
[C---:B------:R-:W-:Y:S02]  /*0bc0*/  LOP3.LUT R87, R2.reuse, 0x26, RZ, 0xfc, !PT ;  /* 0x0000002602577812 */ /* 0x040fe400078efcff */
[----:B------:R-:W-:Y:S01]  /*0bd0*/  LOP3.LUT R88, R2, 0x24, RZ, 0xfc, !PT ;  /* 0x0000002402587812 */ /* 0x000fe200078efcff */
[----:B------:R-:W-:Y:S01]  /*0be0*/  IMAD R17, R28, R18, R19 ;  /* 0x000000121c117224 */ /* 0x000fe200078e0213 */
[C---:B------:R-:W-:Y:S01]  /*0bf0*/  LOP3.LUT R89, R2.reuse, 0x22, RZ, 0xfc, !PT ;  /* 0x0000002202597812 */ /* 0x040fe200078efcff */
[----:B------:R-:W-:Y:S01]  /*0c00*/  IMAD.MOV R19, RZ, RZ, -R12 ;  /* 0x000000ffff137224 */ /* 0x000fe200078e0a0c */
[----:B------:R-:W-:Y:S01]  /*0c10*/  LOP3.LUT R90, R2, 0x20, RZ, 0xfc, !PT ;  /* 0x00000020025a7812 */ /* 0x000fe200078efcff */
[----:B------:R-:W-:Y:S01]  /*0c20*/  IMAD.MOV R13, RZ, RZ, -R13 ;  /* 0x000000ffff0d7224 */ /* 0x000fe200078e0a0d */
[----:B------:R-:W-:Y:S01]  /*0c30*/  ISETP.GT.U32.AND P4, PT, R28, R17, PT ;  /* 0x000000111c00720c */ /* 0x000fe20003f84070 */
[----:B------:R-:W-:Y:S01]  /*0c40*/  IMAD.HI.U32 R18, R15, R23, RZ ;  /* 0x000000170f127227 */ /* 0x000fe200078e00ff */
[----:B------:R-:W-:-:S02]  /*0c50*/  LOP3.LUT R91, R2, 0x1e, RZ, 0xfc, !PT ;  /* 0x0000001e025b7812 */ /* 0x000fc400078efcff */
[----:B------:R-:W-:Y:S01]  /*0c60*/  LOP3.LUT R92, R2, 0x1c, RZ, 0xfc, !PT ;  /* 0x0000001c025c7812 */ /* 0x000fe200078efcff */
[----:B------:R-:W-:Y:S01]  /*0c70*/  IMAD R19, R28, R19, R20 ;  /* 0x000000131c137224 */ /* 0x000fe200078e0214 */
[----:B------:R-:W-:Y:S01]  /*0c80*/  LOP3.LUT R93, R2, 0x1a, RZ, 0xfc, !PT ;  /* 0x0000001a025d7812 */ /* 0x000fe200078efcff */
[C---:B------:R-:W-:Y:S01]  /*0c90*/  IMAD R20, R28.reuse, R13, R21 ;  /* 0x0000000d1c147224 */ /* 0x040fe200078e0215 */
[----:B------:R-:W-:Y:S01]  /*0ca0*/  IABS R13, R5 ;  /* 0x00000005000d7213 */ /* 0x000fe20000000000 */
[----:B------:R-:W-:Y:S01]  /*0cb0*/  IMAD.MOV R18, RZ, RZ, -R18 ;  /* 0x000000ffff127224 */ /* 0x000fe200078e0a12 */
[C---:B------:R-:W-:Y:S01]  /*0cc0*/  ISETP.GT.U32.AND P1, PT, R28.reuse, R19, PT ;  /* 0x000000131c00720c */ /* 0x040fe20003f24070 */
[C---:B------:R-:W-:Y:S01]  /*0cd0*/  IMAD.HI.U32 R12, R15.reuse, R24, RZ ;  /* 0x000000180f0c7227 */ /* 0x040fe200078e00ff */
[----:B------:R-:W-:Y:S02]  /*0ce0*/  ISETP.GT.U32.AND P5, PT, R28, R20, PT ;  /* 0x000000141c00720c */ /* 0x000fe40003fa4070 */
[----:B------:R-:W-:Y:S01]  /*0cf0*/  LOP3.LUT R94, R2, 0x18, RZ, 0xfc, !PT ;  /* 0x00000018025e7812 */ /* 0x000fe200078efcff */
[----:B------:R-:W-:Y:S01]  /*0d00*/  IMAD R21, R28, R18, R23 ;  /* 0x000000121c157224 */ /* 0x000fe200078e0217 */
[C---:B------:R-:W-:Y:S01]  /*0d10*/  LOP3.LUT R95, R2.reuse, 0x16, RZ, 0xfc, !PT ;  /* 0x00000016025f7812 */ /* 0x040fe200078efcff */
[----:B------:R-:W-:Y:S01]  /*0d20*/  IMAD.MOV.U32 R18, RZ, RZ, R13 ;  /* 0x000000ffff127224 */ /* 0x000fe200078e000d */
[C---:B------:R-:W-:Y:S01]  /*0d30*/  LOP3.LUT R96, R2.reuse, 0x14, RZ, 0xfc, !PT ;  /* 0x0000001402607812 */ /* 0x040fe200078efcff */
[----:B------:R-:W-:Y:S01]  /*0d40*/  IMAD.MOV R23, RZ, RZ, -R12 ;  /* 0x000000ffff177224 */ /* 0x000fe200078e0a0c */
[----:B------:R-:W-:Y:S01]  /*0d50*/  LOP3.LUT R97, R2, 0x12, RZ, 0xfc, !PT ;  /* 0x0000001202617812 */ /* 0x000fe200078efcff */
[----:B------:R-:W-:Y:S01]  /*0d60*/  @!P0 IMAD.IADD R14, R14, 0x1, -R27 ;  /* 0x000000010e0e8824 */ /* 0x000fe200078e0a1b */
[----:B------:R-:W-:Y:S01]  /*0d70*/  ISETP.GT.U32.AND P0, PT, R28, R21, PT ;  /* 0x000000151c00720c */ /* 0x000fe20003f04070 */
[----:B------:R-:W-:Y:S01]  /*0d80*/  IMAD.HI.U32 R12, R15, R18, RZ ;  /* 0x000000120f0c7227 */ /* 0x000fe200078e00ff */
[----:B------:R-:W-:-:S02]  /*0d90*/  LOP3.LUT R98, R2, 0x10, RZ, 0xfc, !PT ;  /* 0x0000001002627812 */ /* 0x000fc400078efcff */
[----:B------:R-:W-:Y:S01]  /*0da0*/  ISETP.GT.U32.AND P3, PT, R27, R14, PT ;  /* 0x0000000e1b00720c */ /* 0x000fe20003f64070 */
[C---:B------:R-:W-:Y:S01]  /*0db0*/  IMAD.HI.U32 R13, R15.reuse, R29, RZ ;  /* 0x0000001d0f0d7227 */ /* 0x040fe200078e00ff */
[C---:B------:R-:W-:Y:S02]  /*0dc0*/  LOP3.LUT R99, R2.reuse, 0xe, RZ, 0xfc, !PT ;  /* 0x0000000e02637812 */ /* 0x040fe400078efcff */
[C---:B------:R-:W-:Y:S01]  /*0dd0*/  LOP3.LUT R100, R2.reuse, 0xc, RZ, 0xfc, !PT ;  /* 0x0000000c02647812 */ /* 0x040fe200078efcff */
[----:B------:R-:W-:Y:S01]  /*0de0*/  IMAD.HI.U32 R15, R15, R30, RZ ;  /* 0x0000001e0f0f7227 */ /* 0x000fe200078e00ff */
[C---:B------:R-:W-:Y:S02]  /*0df0*/  LOP3.LUT R101, R2.reuse, 0xa, RZ, 0xfc, !PT ;  /* 0x0000000a02657812 */ /* 0x040fe400078efcff */
[C---:B------:R-:W-:Y:S01]  /*0e00*/  LOP3.LUT R102, R2.reuse, 0x8, RZ, 0xfc, !PT ;  /* 0x0000000802667812 */ /* 0x040fe200078efcff */
[----:B------:R-:W-:Y:S01]  /*0e10*/  IMAD.MOV R25, RZ, RZ, -R12 ;  /* 0x000000ffff197224 */ /* 0x000fe200078e0a0c */
[----:B------:R-:W-:Y:S01]  /*0e20*/  SHF.R.U32.HI R12, RZ, 0x5, R0 ;  /* 0x00000005ff0c7819 */ /* 0x000fe20000011600 */
[----:B------:R-:W-:Y:S01]  /*0e30*/  IMAD.MOV R31, RZ, RZ, -R15 ;  /* 0x000000ffff1f7224 */ /* 0x000fe200078e0a0f */
[----:B------:R-:W-:Y:S01]  /*0e40*/  LOP3.LUT R103, R2, 0x6, RZ, 0xfc, !PT ;  /* 0x0000000602677812 */ /* 0x000fe200078efcff */
[C---:B------:R-:W-:Y:S01]  /*0e50*/  IMAD R15, R28.reuse, R25, R18 ;  /* 0x000000191c0f7224 */ /* 0x040fe200078e0212 */
[----:B------:R-:W-:Y:S01]  /*0e60*/  LOP3.LUT R18, RZ, R33, RZ, 0x33, !PT ;  /* 0x00000021ff127212 */ /* 0x000fe200078e33ff */
[----:B------:R-:W-:Y:S01]  /*0e70*/  IMAD R25, R28, R31, R30 ;  /* 0x0000001f1c197224 */ /* 0x000fe200078e021e */
[----:B------:R-:W-:Y:S01]  /*0e80*/  R2UR UR40, R12 ;  /* 0x000000000c2872ca */ /* 0x000fe200000e0000 */
[--C-:B------:R-:W-:Y:S01]  /*0e90*/  @!P4 IMAD.IADD R17, R17, 0x1, -R28.reuse ;  /* 0x000000011111c824 */ /* 0x100fe200078e0a1c */
[----:B------:R-:W-:Y:S01]  /*0ea0*/  LOP3.LUT R104, R2, 0x4, RZ, 0xfc, !PT ;  /* 0x0000000402687812 */ /* 0x000fe200078efcff */
[----:B------:R-:W-:Y:S01]  /*0eb0*/  @!P1 IMAD.IADD R19, R19, 0x1, -R28 ;  /* 0x0000000113139824 */ /* 0x000fe200078e0a1c */
[C---:B------:R-:W-:Y:S01]  /*0ec0*/  ISETP.GT.U32.AND P4, PT, R28.reuse, R25, PT ;  /* 0x000000191c00720c */ /* 0x040fe20003f84070 */
[C---:B------:R-:W-:Y:S01]  /*0ed0*/  IMAD R23, R28.reuse, R23, R24 ;  /* 0x000000171c177224 */ /* 0x040fe200078e0218 */
[----:B------:R-:W-:Y:S01]  /*0ee0*/  ISETP.GE.AND P1, PT, R11, RZ, PT ;  /* 0x000000ff0b00720c */ /* 0x000fe20003f26270 */
[--C-:B------:R-:W-:Y:S01]  /*0ef0*/  @!P0 IMAD.IADD R21, R21, 0x1, -R28.reuse ;  /* 0x0000000115158824 */ /* 0x100fe200078e0a1c */
[----:B------:R-:W-:Y:S01]  /*0f00*/  ISETP.GT.U32.AND P0, PT, R28, R19, PT ;  /* 0x000000131c00720c */ /* 0x000fe20003f04070 */
[----:B------:R-:W-:Y:S01]  /*0f10*/  @!P3 IMAD.IADD R14, R14, 0x1, -R27 ;  /* 0x000000010e0eb824 */ /* 0x000fe200078e0a1b */
[C---:B------:R-:W-:Y:S01]  /*0f20*/  ISETP.GT.U32.AND P2, PT, R28.reuse, R23, PT ;  /* 0x000000171c00720c */ /* 0x040fe20003f44070 */
[----:B------:R-:W-:Y:S01]  /*0f30*/  IMAD.MOV R13, RZ, RZ, -R13 ;  /* 0x000000ffff0d7224 */ /* 0x000fe200078e0a0d */
[----:B------:R-:W-:Y:S01]  /*0f40*/  ISETP.GT.U32.AND P3, PT, R28, R15, PT ;  /* 0x0000000f1c00720c */ /* 0x000fe20003f64070 */
[--C-:B------:R-:W-:Y:S01]  /*0f50*/  @!P5 IMAD.IADD R20, R20, 0x1, -R28.reuse ;  /* 0x000000011414d824 */ /* 0x100fe200078e0a1c */
[C---:B------:R-:W-:Y:S01]  /*0f60*/  ISETP.GT.U32.AND P5, PT, R28.reuse, R17, PT ;  /* 0x000000111c00720c */ /* 0x040fe20003fa4070 */
[----:B------:R-:W-:Y:S01]  /*0f70*/  IMAD R24, R28, R13, R29 ;  /* 0x0000000d1c187224 */ /* 0x000fe200078e021d */
[----:B------:R-:W-:Y:S01]  /*0f80*/  LOP3.LUT R13, R0, 0x40, RZ, 0xc0, !PT ;  /* 0x00000040000d7812 */ /* 0x000fe200078ec0ff */
[----:B------:R-:W-:Y:S01]  /*0f90*/  @!P4 IMAD.IADD R25, R25, 0x1, -R28 ;  /* 0x000000011919c824 */ /* 0x000fe200078e0a1c */
[----:B------:R-:W-:Y:S01]  /*0fa0*/  LOP3.LUT R34, R2, 0x6c, RZ, 0xfc, !PT ;  /* 0x0000006c02227812 */ /* 0x000fe200078efcff */
[----:B------:R-:W-:Y:S01]  /*0fb0*/  @!P1 IMAD.MOV R14, RZ, RZ, -R14 ;  /* 0x000000ffff0e9224 */ /* 0x000fe200078e0a0e */
[C---:B------:R-:W-:Y:S01]  /*0fc0*/  ISETP.GT.U32.AND P6, PT, R28.reuse, R24, PT ;  /* 0x000000181c00720c */ /* 0x040fe20003fc4070 */
[--C-:B------:R-:W-:Y:S01]  /*0fd0*/  @!P0 IMAD.IADD R19, R19, 0x1, -R28.reuse ;  /* 0x0000000113138824 */ /* 0x100fe200078e0a1c */
[C---:B------:R-:W-:Y:S01]  /*0fe0*/  ISETP.GT.U32.AND P0, PT, R28.reuse, R25, PT ;  /* 0x000000191c00720c */ /* 0x040fe20003f04070 */
[--C-:B------:R-:W-:Y:S01]  /*0ff0*/  @!P2 IMAD.IADD R23, R23, 0x1, -R28.reuse ;  /* 0x000000011717a824 */ /* 0x100fe200078e0a1c */
[C---:B------:R-:W-:Y:S01]  /*1000*/  ISETP.GT.U32.AND P2, PT, R28.reuse, R20, PT ;  /* 0x000000141c00720c */ /* 0x040fe20003f44070 */
[--C-:B------:R-:W-:Y:S01]  /*1010*/  @!P3 IMAD.IADD R15, R15, 0x1, -R28.reuse ;  /* 0x000000010f0fb824 */ /* 0x100fe200078e0a1c */
[C---:B------:R-:W-:Y:S01]  /*1020*/  ISETP.GT.U32.AND P3, PT, R28.reuse, R21, PT ;  /* 0x000000151c00720c */ /* 0x040fe20003f64070 */
[----:B------:R-:W-:Y:S01]  /*1030*/  @!P5 IMAD.IADD R17, R17, 0x1, -R28 ;  /* 0x000000011111d824 */ /* 0x000fe200078e0a1c */
[C---:B------:R-:W-:Y:S01]  /*1040*/  ISETP.GT.U32.AND P4, PT, R28.reuse, R23, PT ;  /* 0x000000171c00720c */ /* 0x040fe20003f84070 */
[C-C-:B------:R-:W-:Y:S01]  /*1050*/  IMAD R12, R13.reuse, 0x100, R26.reuse ;  /* 0x000001000d0c7824 */ /* 0x140fe200078e021a */
[----:B------:R-:W-:Y:S01]  /*1060*/  ISETP.GT.U32.AND P5, PT, R28, R15, PT ;  /* 0x0000000f1c00720c */ /* 0x000fe20003fa4070 */
[----:B------:R-:W-:Y:S01]  /*1070*/  IMAD R13, R13, 0x20, R26 ;  /* 0x000000200d0d7824 */ /* 0x000fe200078e021a */
[----:B------:R-:W-:Y:S01]  /*1080*/  ISETP.NE.AND P1, PT, R33, RZ, PT ;  /* 0x000000ff2100720c */ /* 0x000fe20003f25270 */
[--C-:B------:R-:W-:Y:S01]  /*1090*/  @!P6 IMAD.IADD R24, R24, 0x1, -R28.reuse ;  /* 0x000000011818e824 */ /* 0x100fe200078e0a1c */
[----:B------:R-:W-:Y:S01]  /*10a0*/  LOP3.LUT R35, R2, 0x6e, RZ, 0xfc, !PT ;  /* 0x0000006e02237812 */ /* 0x000fe200078efcff */
[--C-:B------:R-:W-:Y:S01]  /*10b0*/  @!P0 IMAD.IADD R25, R25, 0x1, -R28.reuse ;  /* 0x0000000119198824 */ /* 0x100fe200078e0a1c */
[----:B------:R-:W-:Y:S01]  /*10c0*/  ISETP.GE.AND P0, PT, R9, RZ, PT ;  /* 0x000000ff0900720c */ /* 0x000fe20003f06270 */
[--C-:B------:R-:W-:Y:S01]  /*10d0*/  @!P2 IMAD.IADD R20, R20, 0x1, -R28.reuse ;  /* 0x000000011414a824 */ /* 0x100fe200078e0a1c */
[----:B------:R-:W-:Y:S01]  /*10e0*/  ISETP.GT.U32.AND P6, PT, R28, R24, PT ;  /* 0x000000181c00720c */ /* 0x000fe20003fc4070 */
[--C-:B------:R-:W-:Y:S01]  /*10f0*/  @!P3 IMAD.IADD R21, R21, 0x1, -R28.reuse ;  /* 0x000000011515b824 */ /* 0x100fe200078e0a1c */
[----:B------:R-:W-:Y:S01]  /*1100*/  ISETP.NE.AND P2, PT, R32, RZ, PT ;  /* 0x000000ff2000720c */ /* 0x000fe20003f45270 */
[--C-:B------:R-:W-:Y:S01]  /*1110*/  @!P4 IMAD.IADD R23, R23, 0x1, -R28.reuse ;  /* 0x000000011717c824 */ /* 0x100fe200078e0a1c */
[----:B------:R-:W-:Y:S01]  /*1120*/  ISETP.GE.AND P3, PT, R10, RZ, PT ;  /* 0x000000ff0a00720c */ /* 0x000fe20003f66270 */
[--C-:B------:R-:W-:Y:S01]  /*1130*/  @!P5 IMAD.IADD R15, R15, 0x1, -R28.reuse ;  /* 0x000000010f0fd824 */ /* 0x100fe200078e0a1c */
[----:B------:R-:W-:Y:S01]  /*1140*/  ISETP.GE.AND P4, PT, R5, RZ, PT ;  /* 0x000000ff0500720c */ /* 0x000fe20003f86270 */
[-C--:B------:R-:W-:Y:S01]  /*1150*/  IMAD R63, R63, R50.reuse, RZ ;  /* 0x000000323f3f7224 */ /* 0x080fe200078e02ff */
[----:B------:R-:W-:Y:S01]  /*1160*/  ISETP.GE.AND P5, PT, R6, RZ, PT ;  /* 0x000000ff0600720c */ /* 0x000fe20003fa6270 */
[-C--:B------:R-:W-:Y:S01]  /*1170*/  IMAD R64, R64, R50.reuse, RZ ;  /* 0x0000003240407224 */ /* 0x080fe200078e02ff */
[----:B------:R-:W-:Y:S01]  /*1180*/  LOP3.LUT R36, R2, 0x70, RZ, 0xfc, !PT ;  /* 0x0000007002247812 */ /* 0x000fe200078efcff */
[----:B------:R-:W-:Y:S01]  /*1190*/  @!P0 IMAD.MOV R19, RZ, RZ, -R19 ;  /* 0x000000ffff138224 */ /* 0x000fe200078e0a13 */
[----:B------:R-:W-:Y:S01]  /*11a0*/  ISETP.GE.AND P0, PT, R3, RZ, PT ;  /* 0x000000ff0300720c */ /* 0x000fe20003f06270 */
[----:B------:R-:W-:Y:S01]  /*11b0*/  @!P6 IMAD.IADD R24, R24, 0x1, -R28 ;  /* 0x000000011818e824 */ /* 0x000fe200078e0a1c */
[----:B------:R-:W-:Y:S01]  /*11c0*/  ISETP.GE.AND P6, PT, R7, RZ, PT ;  /* 0x000000ff0700720c */ /* 0x000fe20003fc6270 */
[----:B------:R-:W-:Y:S01]  /*11d0*/  IMAD R65, R65, R50, RZ ;  /* 0x0000003241417224 */ /* 0x000fe200078e02ff */
[----:B------:R-:W-:Y:S01]  /*11e0*/  @!P2 LOP3.LUT R14, RZ, R32, RZ, 0x33, !PT ;  /* 0x00000020ff0ea212 */ /* 0x000fe200078e33ff */
[----:B------:R-:W-:Y:S01]  /*11f0*/  @!P3 IMAD.MOV R17, RZ, RZ, -R17 ;  /* 0x000000ffff11b224 */ /* 0x000fe200078e0a11 */
[----:B------:R-:W-:Y:S01]  /*1200*/  ISETP.GE.AND P2, PT, R8, RZ, PT ;  /* 0x000000ff0800720c */ /* 0x000fe20003f46270 */
[----:B------:R-:W-:Y:S01]  /*1210*/  @!P4 IMAD.MOV R15, RZ, RZ, -R15 ;  /* 0x000000ffff0fc224 */ /* 0x000fe200078e0a0f */
[----:B------:R-:W-:Y:S01]  /*1220*/  ISETP.GE.AND P3, PT, R4, RZ, PT ;  /* 0x000000ff0400720c */ /* 0x000fe20003f66270 */
[----:B------:R-:W-:Y:S01]  /*1230*/  IMAD R14, R14, UR4, RZ ;  /* 0x000000040e0e7c24 */ /* 0x000fe2000f8e02ff */
[----:B------:R-:W-:Y:S01]  /*1240*/  ULDC UR4, c[0x0][0x240] ;  /* 0x0000900000047ab9 */ /* 0x000fe20000000800 */
[----:B------:R-:W-:Y:S01]  /*1250*/  @!P5 IMAD.MOV R23, RZ, RZ, -R23 ;  /* 0x000000ffff17d224 */ /* 0x000fe200078e0a17 */
[----:B------:R-:W-:Y:S01]  /*1260*/  SEL R15, R18, R15, !P1 ;  /* 0x0000000f120f7207 */ /* 0x000fe20004800000 */
[----:B------:R-:W-:Y:S01]  /*1270*/  @!P0 IMAD.MOV R25, RZ, RZ, -R25 ;  /* 0x000000ffff198224 */ /* 0x000fe200078e0a19 */
[----:B------:R-:W-:Y:S01]  /*1280*/  LEA R118, P0, R14, UR6, 0x1 ;  /* 0x000000060e767c11 */ /* 0x000fe2000f8008ff */
[----:B------:R-:W-:Y:S01]  /*1290*/  @!P6 IMAD.MOV R21, RZ, RZ, -R21 ;  /* 0x000000ffff15e224 */ /* 0x000fe200078e0a15 */
[----:B------:R-:W-:Y:S01]  /*12a0*/  SEL R17, R18, R17, !P1 ;  /* 0x0000001112117207 */ /* 0x000fe20004800000 */
[----:B------:R-:W-:Y:S01]  /*12b0*/  IMAD R15, R15, UR4, RZ ;  /* 0x000000040f0f7c24 */ /* 0x000fe2000f8e02ff */
[----:B------:R-:W-:Y:S01]  /*12c0*/  LEA.HI.X.SX32 R119, R14, UR7, 0x1, P0 ;  /* 0x000000070e777c11 */ /* 0x000fe200080f0eff */
[----:B------:R-:W-:Y:S01]  /*12d0*/  @!P2 IMAD.MOV R20, RZ, RZ, -R20 ;  /* 0x000000ffff14a224 */ /* 0x000fe200078e0a14 */
[C---:B------:R-:W-:Y:S01]  /*12e0*/  SEL R19, R18.reuse, R19, !P1 ;  /* 0x0000001312137207 */ /* 0x040fe20004800000 */
[----:B------:R-:W-:Y:S01]  /*12f0*/  @!P3 IMAD.MOV R24, RZ, RZ, -R24 ;  /* 0x000000ffff18b224 */ /* 0x000fe200078e0a18 */
[C---:B------:R-:W-:Y:S01]  /*1300*/  SEL R21, R18.reuse, R21, !P1 ;  /* 0x0000001512157207 */ /* 0x040fe20004800000 */
[----:B------:R-:W-:Y:S01]  /*1310*/  ULDC.64 UR6, c[0x0][0x218] ;  /* 0x0000860000067ab9 */ /* 0x000fe20000000a00 */
[C---:B------:R-:W-:Y:S01]  /*1320*/  SEL R20, R18.reuse, R20, !P1 ;  /* 0x0000001412147207 */ /* 0x040fe20004800000 */
[----:B------:R-:W-:Y:S01]  /*1330*/  IMAD R17, R17, UR4, RZ ;  /* 0x0000000411117c24 */ /* 0x000fe2000f8e02ff */
[C---:B------:R-:W-:Y:S01]  /*1340*/  SEL R23, R18.reuse, R23, !P1 ;  /* 0x0000001712177207 */ /* 0x040fe20004800000 */
[----:B------:R-:W-:Y:S01]  /*1350*/  IMAD R19, R19, UR4, RZ ;  /* 0x0000000413137c24 */ /* 0x000fe2000f8e02ff */
[----:B------:R-:W-:Y:S01]  /*1360*/  SEL R24, R18, R24, !P1 ;  /* 0x0000001812187207 */ /* 0x000fe20004800000 */
[----:B------:R-:W-:Y:S01]  /*1370*/  IMAD R20, R20, UR4, RZ ;  /* 0x0000000414147c24 */ /* 0x000fe2000f8e02ff */
[----:B------:R-:W-:Y:S01]  /*1380*/  SEL R18, R18, R25, !P1 ;  /* 0x0000001912127207 */ /* 0x000fe20004800000 */
[----:B------:R-:W-:Y:S01]  /*1390*/  IMAD R21, R21, UR4, RZ ;  /* 0x0000000415157c24 */ /* 0x000fe2000f8e02ff */
[----:B------:R-:W-:Y:S01]  /*13a0*/  LEA R136, P1, R15, UR6, 0x1 ;  /* 0x000000060f887c11 */ /* 0x000fe2000f8208ff */
[----:B------:R-:W-:Y:S01]  /*13b0*/  IMAD R23, R23, UR4, RZ ;  /* 0x0000000417177c24 */ /* 0x000fe2000f8e02ff */
[----:B------:R-:W-:Y:S01]  /*13c0*/  LEA R142, P6, R17, UR6, 0x1 ;  /* 0x00000006118e7c11 */ /* 0x000fe2000f8c08ff */
[----:B------:R-:W-:Y:S01]  /*13d0*/  IMAD R24, R24, UR4, RZ ;  /* 0x0000000418187c24 */ /* 0x000fe2000f8e02ff */
[----:B------:R-:W-:Y:S01]  /*13e0*/  LEA.HI.X.SX32 R137, R15, UR7, 0x1, P1 ;  /* 0x000000070f897c11 */ /* 0x000fe200088f0eff */
[----:B------:R-:W-:Y:S01]  /*13f0*/  IMAD R18, R18, UR4, RZ ;  /* 0x0000000412127c24 */ /* 0x000fe2000f8e02ff */
[----:B------:R-:W0:Y:S01]  /*1400*/  LDC R15, c[0x0][0x23c] ;  /* 0x00008f00ff0f7b82 */ /* 0x000e220000000800 */
[----:B------:R-:W-:Y:S01]  /*1410*/  LEA.HI.X.SX32 R143, R17, UR7, 0x1, P6 ;  /* 0x00000007118f7c11 */ /* 0x000fe2000b0f0eff */
[----:B------:R-:W-:Y:S01]  /*1420*/  UMOV UR4, URZ ;  /* 0x0000003f00047c82 */ /* 0x000fe20008000000 */
[----:B------:R-:W-:Y:S01]  /*1430*/  LEA R138, P5, R19, UR6, 0x1 ;  /* 0x00000006138a7c11 */ /* 0x000fe2000f8a08ff */
[-C--:B------:R-:W-:Y:S01]  /*1440*/  IMAD R66, R66, R50.reuse, RZ ;  /* 0x0000003242427224 */ /* 0x080fe200078e02ff */
        /* <DEDUP_REMOVED lines=9> */
[----:B------:R-:W-:Y:S01]  /*14e0*/  UIADD3 UR6, UP0, UR14, 0x2, URZ ;  /* 0x000000020e067890 */ /* 0x000fe2000ff1e03f */
[C---:B------:R-:W-:Y:S01]  /*14f0*/  LOP3.LUT R37, R2.reuse, 0x72, RZ, 0xfc, !PT ;  /* 0x0000007202257812 */ /* 0x040fe200078efcff */
[-C--:B------:R-:W-:Y:S01]  /*1500*/  IMAD R71, R71, R50.reuse, RZ ;  /* 0x0000003247477224 */ /* 0x080fe200078e02ff */
[----:B------:R-:W-:Y:S01]  /*1510*/  LOP3.LUT R38, R2, 0x74, RZ, 0xfc, !PT ;  /* 0x0000007402267812 */ /* 0x000fe200078efcff */
[-C--:B------:R-:W-:Y:S01]  /*1520*/  IMAD R72, R72, R50.reuse, RZ ;  /* 0x0000003248487224 */ /* 0x080fe200078e02ff */
[C---:B------:R-:W-:Y:S01]  /*1530*/  LOP3.LUT R39, R2.reuse, 0x76, RZ, 0xfc, !PT ;  /* 0x0000007602277812 */ /* 0x040fe200078efcff */
[-C--:B------:R-:W-:Y:S01]  /*1540*/  IMAD R73, R73, R50.reuse, RZ ;  /* 0x0000003249497224 */ /* 0x080fe200078e02ff */
[----:B------:R-:W-:Y:S01]  /*1550*/  LOP3.LUT R40, R2, 0x78, RZ, 0xfc, !PT ;  /* 0x0000007802287812 */ /* 0x000fe200078efcff */
[-C--:B------:R-:W-:Y:S01]  /*1560*/  IMAD R74, R74, R50.reuse, RZ ;  /* 0x000000324a4a7224 */ /* 0x080fe200078e02ff */
[----:B------:R-:W-:Y:S01]  /*1570*/  LOP3.LUT R41, R2, 0x7a, RZ, 0xfc, !PT ;  /* 0x0000007a02297812 */ /* 0x000fe200078efcff */
[----:B0-----:R-:W-:Y:S01]  /*1580*/  IMAD R51, R16, R15, RZ ;  /* 0x0000000f10337224 */ /* 0x001fe200078e02ff */
[C---:B------:R-:W-:Y:S01]  /*1590*/  LOP3.LUT R42, R2.reuse, 0x7c, RZ, 0xfc, !PT ;  /* 0x0000007c022a7812 */ /* 0x040fe200078efcff */
[----:B------:R-:W-:Y:S01]  /*15a0*/  IMAD.SHL.U32 R52, R15, 0x80, RZ ;  /* 0x000000800f347824 */ /* 0x000fe200078e00ff */
[C---:B------:R-:W-:Y:S01]  /*15b0*/  LOP3.LUT R43, R2.reuse, 0x7e, RZ, 0xfc, !PT ;  /* 0x0000007e022b7812 */ /* 0x040fe200078efcff */
[-C--:B------:R-:W-:Y:S01]  /*15c0*/  IMAD R75, R75, R50.reuse, RZ ;  /* 0x000000324b4b7224 */ /* 0x080fe200078e02ff */
[----:B------:R-:W-:Y:S01]  /*15d0*/  LOP3.LUT R33, R2, 0x6a, RZ, 0xfc, !PT ;  /* 0x0000006a02217812 */ /* 0x000fe200078efcff */
[-C--:B------:R-:W-:Y:S01]  /*15e0*/  IMAD R76, R76, R50.reuse, RZ ;  /* 0x000000324c4c7224 */ /* 0x080fe200078e02ff */
[----:B------:R-:W-:Y:S01]  /*15f0*/  LEA.HI.X.SX32 R139, R19, UR7, 0x1, P5 ;  /* 0x00000007138b7c11 */ /* 0x000fe2000a8f0eff */
        /* <DEDUP_REMOVED lines=11> */
[----:B------:R-:W-:Y:S01]  /*16b0*/  UIADD3.X UR7, UR4, 0x40000040, URZ, UP0, !UPT ;  /* 0x4000004004077890 */ /* 0x000fe200087fe43f */
[-C--:B------:R-:W-:Y:S01]  /*16c0*/  IMAD R83, R83, R50.reuse, RZ ;  /* 0x0000003253537224 */ /* 0x080fe200078e02ff */
[----:B------:R-:W-:Y:S01]  /*16d0*/  CS2R R24, SRZ ;  /* 0x0000000000187805 */ /* 0x000fe2000001ff00 */
[-C--:B------:R-:W-:Y:S01]  /*16e0*/  IMAD R84, R84, R50.reuse, RZ ;  /* 0x0000003254547224 */ /* 0x080fe200078e02ff */
[----:B------:R-:W-:Y:S01]  /*16f0*/  CS2R R26, SRZ ;  /* 0x00000000001a7805 */ /* 0x000fe2000001ff00 */
[-C--:B------:R-:W-:Y:S01]  /*1700*/  IMAD R85, R85, R50.reuse, RZ ;  /* 0x0000003255557224 */ /* 0x080fe200078e02ff */
[----:B------:R-:W-:Y:S01]  /*1710*/  CS2R R28, SRZ ;  /* 0x00000000001c7805 */ /* 0x000fe2000001ff00 */
[-C--:B------:R-:W-:Y:S01]  /*1720*/  IMAD R86, R86, R50.reuse, RZ ;  /* 0x0000003256567224 */ /* 0x080fe200078e02ff */
[----:B------:R-:W-:Y:S01]  /*1730*/  CS2R R30, SRZ ;  /* 0x00000000001e7805 */ /* 0x000fe2000001ff00 */
[-C--:B------:R-:W-:Y:S01]  /*1740*/  IMAD R87, R87, R50.reuse, RZ ;  /* 0x0000003257577224 */ /* 0x080fe200078e02ff */
[----:B------:R-:W-:Y:S01]  /*1750*/  SHF.R.S32.HI R22, RZ, 0x7, R22 ;  /* 0x00000007ff167819 */ /* 0x000fe20000011416 */
[-C--:B------:R-:W-:Y:S01]  /*1760*/  IMAD R88, R88, R50.reuse, RZ ;  /* 0x0000003258587224 */ /* 0x080fe200078e02ff */
[C---:B------:R-:W-:Y:S01]  /*1770*/  LOP3.LUT R49, R12.reuse, 0x20, RZ, 0x3c, !PT ;  /* 0x000000200c317812 */ /* 0x040fe200078e3cff */
[-C--:B------:R-:W-:Y:S01]  /*1780*/  IMAD R89, R89, R50.reuse, RZ ;  /* 0x0000003259597224 */ /* 0x080fe200078e02ff */
[----:B------:R-:W-:Y:S01]  /*1790*/  LOP3.LUT R48, R12, 0x40, RZ, 0x3c, !PT ;  /* 0x000000400c307812 */ /* 0x000fe200078e3cff */
        /* <DEDUP_REMOVED lines=8> */
[-C--:B------:R-:W-:Y:S01]  /*1820*/  IMAD R94, R94, R50.reuse, RZ ;  /* 0x000000325e5e7224 */ /* 0x080fe200078e02ff */
[----:B------:R-:W-:Y:S01]  /*1830*/  UIADD3.64 UR22, UR6, 0x2, URZ ;  /* 0x0000000206167897 */ /* 0x000fe2000fffe03f */
        /* <DEDUP_REMOVED lines=10> */
[----:B------:R-:W-:-:S02]  /*18e0*/  IMAD R100, R100, R50, RZ ;  /* 0x0000003264647224 */ /* 0x000fc400078e02ff */
[-C--:B------:R-:W-:Y:S02]  /*18f0*/  IMAD R101, R101, R50.reuse, RZ ;  /* 0x0000003265657224 */ /* 0x080fe400078e02ff */
[-C--:B------:R-:W-:Y:S02]  /*1900*/  IMAD R102, R102, R50.reuse, RZ ;  /* 0x0000003266667224 */ /* 0x080fe400078e02ff */
[-C--:B------:R-:W-:Y:S02]  /*1910*/  IMAD R103, R103, R50.reuse, RZ ;  /* 0x0000003267677224 */ /* 0x080fe400078e02ff */
[-C--:B------:R-:W-:Y:S02]  /*1920*/  IMAD R104, R104, R50.reuse, RZ ;  /* 0x0000003268687224 */ /* 0x080fe400078e02ff */
[----:B------:R-:W-:Y:S02]  /*1930*/  IMAD.SHL.U32 R105, R50, 0x80, RZ ;  /* 0x0000008032697824 */ /* 0x000fe400078e00ff */
[----:B------:R-:W-:-:S02]  /*1940*/  IMAD R106, R2, R50, RZ ;  /* 0x00000032026a7224 */ /* 0x000fc400078e02ff */
[-C--:B------:R-:W-:Y:S02]  /*1950*/  IMAD R107, R43, R50.reuse, RZ ;  /* 0x000000322b6b7224 */ /* 0x080fe400078e02ff */
[-C--:B------:R-:W-:Y:S02]  /*1960*/  IMAD R15, R42, R50.reuse, RZ ;  /* 0x000000322a0f7224 */ /* 0x080fe400078e02ff */
[-C--:B------:R-:W-:Y:S02]  /*1970*/  IMAD R32, R41, R50.reuse, RZ ;  /* 0x0000003229207224 */ /* 0x080fe400078e02ff */
[-C--:B------:R-:W-:Y:S02]  /*1980*/  IMAD R23, R40, R50.reuse, RZ ;  /* 0x0000003228177224 */ /* 0x080fe400078e02ff */
[-C--:B------:R-:W-:Y:S02]  /*1990*/  IMAD R14, R39, R50.reuse, RZ ;  /* 0x00000032270e7224 */ /* 0x080fe400078e02ff */
[----:B------:R-:W-:-:S02]  /*19a0*/  IMAD R21, R38, R50, RZ ;  /* 0x0000003226157224 */ /* 0x000fc400078e02ff */
[-C--:B------:R-:W-:Y:S02]  /*19b0*/  IMAD R20, R37, R50.reuse, RZ ;  /* 0x0000003225147224 */ /* 0x080fe400078e02ff */
[-C--:B------:R-:W-:Y:S02]  /*19c0*/  IMAD R18, R36, R50.reuse, RZ ;  /* 0x0000003224127224 */ /* 0x080fe400078e02ff */
[-C--:B------:R-:W-:Y:S02]  /*19d0*/  IMAD R16, R35, R50.reuse, RZ ;  /* 0x0000003223107224 */ /* 0x080fe400078e02ff */
[-C--:B------:R-:W-:Y:S02]  /*19e0*/  IMAD R17, R34, R50.reuse, RZ ;  /* 0x0000003222117224 */ /* 0x080fe400078e02ff */
[----:B------:R-:W-:-:S07]  /*19f0*/  IMAD R50, R33, R50, RZ ;  /* 0x0000003221327224 */ /* 0x000fce00078e02ff */
.L_x_1:
[----:B------:R-:W-:Y:S01]  /*1a00*/  LOP3.LUT R19, R2, 0x2, RZ, 0xfc, !PT ;  /* 0x0000000202137812 */ /* 0x000fe200078efcff */
[----:B------:R-:W-:Y:S01]  /*1a10*/  IMAD.WIDE R112, R106, 0x2, R118 ;  /* 0x000000026a707825 */ /* 0x000fe200078e0276 */
[C---:B------:R-:W-:Y:S02]  /*1a20*/  ISETP.GE.AND P4, PT, R2.reuse, UR17, PT ;  /* 0x0000001102007c0c */ /* 0x040fe4000bf86270 */
[----:B------:R-:W-:Y:S02]  /*1a30*/  LOP3.LUT R108, R2, 0x4, RZ, 0xfc, !PT ;  /* 0x00000004026c7812 */ /* 0x000fe400078efcff */
[----:B------:R-:W-:Y:S02]  /*1a40*/  ISETP.GE.AND P5, PT, R19, UR17, PT ;  /* 0x0000001113007c0c */ /* 0x000fe4000bfa6270 */
[----:B------:R-:W-:Y:S02]  /*1a50*/  ISETP.GE.AND P6, PT, R108, UR17, PT ;  /* 0x000000116c007c0c */ /* 0x000fe4000bfc6270 */
[----:B------:R-:W-:-:S02]  /*1a60*/  LOP3.LUT R19, R2, 0x6, RZ, 0xfc, !PT ;  /* 0x0000000602137812 */ /* 0x000fc400078efcff */
[----:B------:R-:W-:Y:S02]  /*1a70*/  PRMT R109, RZ, 0x7610, R109 ;  /* 0x00007610ff6d7816 */ /* 0x000fe4000000006d */
[----:B------:R-:W-:Y:S02]  /*1a80*/  ISETP.GE.AND P0, PT, R19, UR17, PT ;  /* 0x0000001113007c0c */ /* 0x000fe4000bf06270 */
[C---:B------:R-:W-:Y:S02]  /*1a90*/  LOP3.LUT R19, R2.reuse, 0xe, RZ, 0xfc, !PT ;  /* 0x0000000e02137812 */ /* 0x040fe400078efcff */
[----:B------:R-:W-:Y:S01]  /*1aa0*/  LOP3.LUT R110, R2, 0xa, RZ, 0xfc, !PT ;  /* 0x0000000a026e7812 */ /* 0x000fe200078efcff */
[----:B------:R0:W2:Y:S01]  /*1ab0*/  @!P4 LDG.E.U16 R109, desc[UR18][R112.64] ;  /* 0x00000012706dc981 */ /* 0x0000a2000c1e1500 */
[----:B------:R-:W-:Y:S01]  /*1ac0*/  PRMT R145, RZ, 0x7610, R145 ;  /* 0x00007610ff917816 */ /* 0x000fe20000000091 */
[----:B------:R-:W-:Y:S01]  /*1ad0*/  IMAD.WIDE R116, R104, 0x2, R118 ;  /* 0x0000000268747825 */ /* 0x000fe200078e0276 */
[----:B------:R-:W-:-:S02]  /*1ae0*/  ISETP.GE.AND P4, PT, R19, UR17, PT ;  /* 0x0000001113007c0c */ /* 0x000fc4000bf86270 */
[----:B------:R-:W-:Y:S02]  /*1af0*/  ISETP.GE.AND P2, PT, R110, UR17, PT ;  /* 0x000000116e007c0c */ /* 0x000fe4000bf46270 */
[C---:B------:R-:W-:Y:S01]  /*1b00*/  LOP3.LUT R19, R2.reuse, 0x12, RZ, 0xfc, !PT ;  /* 0x0000001202137812 */ /* 0x040fe200078efcff */
[----:B------:R-:W3:Y:S01]  /*1b10*/  @!P6 LDG.E.U16 R145, desc[UR18][R116.64] ;  /* 0x000000127491e981 */ /* 0x000ee2000c1e1500 */
[----:B------:R-:W-:Y:S01]  /*1b20*/  LOP3.LUT R108, R2, 0x8, RZ, 0xfc, !PT ;  /* 0x00000008026c7812 */ /* 0x000fe200078efcff */
[----:B------:R-:W-:Y:S01]  /*1b30*/  IMAD.WIDE R120, R103, 0x2, R118 ;  /* 0x0000000267787825 */ /* 0x000fe200078e0276 */
[----:B------:R-:W-:Y:S02]  /*1b40*/  PRMT R150, RZ, 0x7610, R150 ;  /* 0x00007610ff967816 */ /* 0x000fe40000000096 */
[----:B------:R-:W-:Y:S01]  /*1b50*/  PRMT R110, RZ, 0x7610, R110 ;  /* 0x00007610ff6e7816 */ /* 0x000fe2000000006e */
[----:B------:R-:W-:Y:S01]  /*1b60*/  IMAD.WIDE R114, R53, 0x2, R118 ;  /* 0x0000000235727825 */ /* 0x000fe200078e0276 */
[----:B------:R-:W-:-:S02]  /*1b70*/  ISETP.GE.AND P6, PT, R19, UR17, PT ;  /* 0x0000001113007c0c */ /* 0x000fc4000bfc6270 */
[----:B------:R-:W-:Y:S02]  /*1b80*/  ISETP.GE.AND P1, PT, R108, UR17, PT ;  /* 0x000000116c007c0c */ /* 0x000fe4000bf26270 */
[C---:B------:R-:W-:Y:S01]  /*1b90*/  LOP3.LUT R111, R2.reuse, 0xc, RZ, 0xfc, !PT ;  /* 0x0000000c026f7812 */ /* 0x040fe200078efcff */
[----:B------:R-:W-:Y:S01]  /*1ba0*/  IMAD.WIDE R126, R101, 0x2, R118 ;  /* 0x00000002657e7825 */ /* 0x000fe200078e0276 */
[C---:B------:R-:W-:Y:S01]  /*1bb0*/  LOP3.LUT R19, R2.reuse, 0x14, RZ, 0xfc, !PT ;  /* 0x0000001402137812 */ /* 0x040fe200078efcff */
[----:B------:R-:W4:Y:S01]  /*1bc0*/  @!P0 LDG.E.U16 R150, desc[UR18][R120.64] ;  /* 0x0000001278968981 */ /* 0x000f22000c1e1500 */
[----:B------:R-:W-:Y:S02]  /*1bd0*/  LOP3.LUT R108, R2, 0x10, RZ, 0xfc, !PT ;  /* 0x00000010026c7812 */ /* 0x000fe400078efcff */
[----:B------:R-:W-:Y:S01]  /*1be0*/  PRMT R152, RZ, 0x7610, R152 ;  /* 0x00007610ff987816 */ /* 0x000fe20000000098 */
[----:B------:R1:W5:Y:S01]  /*1bf0*/  @!P5 LDG.E.U16 R110, desc[UR18][R114.64] ;  /* 0x00000012726ed981 */ /* 0x000362000c1e1500 */
[----:B------:R-:W-:-:S02]  /*1c00*/  ISETP.GE.AND P0, PT, R19, UR17, PT ;  /* 0x0000001113007c0c */ /* 0x000fc4000bf06270 */
[----:B------:R-:W-:Y:S02]  /*1c10*/  ISETP.GE.AND P3, PT, R111, UR17, PT ;  /* 0x000000116f007c0c */ /* 0x000fe4000bf66270 */
[----:B------:R-:W-:Y:S01]  /*1c20*/  ISETP.GE.AND P5, PT, R108, UR17, PT ;  /* 0x000000116c007c0c */ /* 0x000fe2000bfa6270 */
[----:B------:R-:W-:Y:S01]  /*1c30*/  IMAD.WIDE R122, R102, 0x2, R118 ;  /* 0x00000002667a7825 */ /* 0x000fe200078e0276 */
[----:B------:R-:W-:Y:S01]  /*1c40*/  LOP3.LUT R19, R2, 0x18, RZ, 0xfc, !PT ;  /* 0x0000001802137812 */ /* 0x000fe200078efcff */
[----:B------:R-:W3:Y:S01]  /*1c50*/  @!P2 LDG.E.U16 R152, desc[UR18][R126.64] ;  /* 0x000000127e98a981 */ /* 0x000ee2000c1e1500 */
[----:B0-----:R-:W-:Y:S01]  /*1c60*/  PRMT R113, RZ, 0x7610, R113 ;  /* 0x00007610ff717816 */ /* 0x001fe20000000071 */
[----:B------:R-:W-:Y:S01]  /*1c70*/  IMAD.WIDE R124, R99, 0x2, R118 ;  /* 0x00000002637c7825 */ /* 0x000fe200078e0276 */
[----:B------:R-:W-:Y:S02]  /*1c80*/  PRMT R148, RZ, 0x7610, R148 ;  /* 0x00007610ff947816 */ /* 0x000fe40000000094 */
[----:B------:R-:W-:-:S02]  /*1c90*/  ISETP.GE.AND P2, PT, R19, UR17, PT ;  /* 0x0000001113007c0c */ /* 0x000fc4000bf46270 */
[C---:B------:R-:W-:Y:S01]  /*1ca0*/  LOP3.LUT R108, R2.reuse, 0x16, RZ, 0xfc, !PT ;  /* 0x00000016026c7812 */ /* 0x040fe200078efcff */
[----:B------:R0:W4:Y:S01]  /*1cb0*/  @!P1 LDG.E.U16 R113, desc[UR18][R122.64] ;  /* 0x000000127a719981 */ /* 0x000122000c1e1500 */
[----:B------:R-:W-:Y:S01]  /*1cc0*/  LOP3.LUT R19, R2, 0x1c, RZ, 0xfc, !PT ;  /* 0x0000001c02137812 */ /* 0x000fe200078efcff */
[----:B-1----:R-:W-:Y:S01]  /*1cd0*/  IMAD.WIDE R114, R100, 0x2, R118 ;  /* 0x0000000264727825 */ /* 0x002fe200078e0276 */
[----:B------:R-:W-:Y:S01]  /*1ce0*/  PRMT R117, RZ, 0x7610, R117 ;  /* 0x00007610ff757816 */ /* 0x000fe20000000075 */
[----:B------:R-:W3:Y:S01]  /*1cf0*/  @!P4 LDG.E.U16 R148, desc[UR18][R124.64] ;  /* 0x000000127c94c981 */ /* 0x000ee2000c1e1500 */
[----:B------:R-:W-:Y:S01]  /*1d00*/  PRMT R111, RZ, 0x7610, R111 ;  /* 0x00007610ff6f7816 */ /* 0x000fe2000000006f */
[----:B------:R-:W-:Y:S01]  /*1d10*/  IMAD.WIDE R120, R98, 0x2, R118 ;  /* 0x0000000262787825 */ /* 0x000fe200078e0276 */
[----:B------:R-:W-:Y:S02]  /*1d20*/  ISETP.GE.AND P1, PT, R108, UR17, PT ;  /* 0x000000116c007c0c */ /* 0x000fe4000bf26270 */
[----:B------:R-:W-:Y:S01]  /*1d30*/  ISETP.GE.AND P4, PT, R19, UR17, PT ;  /* 0x0000001113007c0c */ /* 0x000fe2000bf86270 */
[----:B------:R1:W3:Y:S01]  /*1d40*/  @!P3 LDG.E.U16 R117, desc[UR18][R114.64] ;  /* 0x000000127275b981 */ /* 0x0002e2000c1e1500 */
[----:B------:R-:W-:-:S02]  /*1d50*/  LOP3.LUT R108, R2, 0x1a, RZ, 0xfc, !PT ;  /* 0x0000001a026c7812 */ /* 0x000fc400078efcff */
[----:B------:R-:W-:Y:S01]  /*1d60*/  LOP3.LUT R19, R2, 0x1e, RZ, 0xfc, !PT ;  /* 0x0000001e02137812 */ /* 0x000fe200078efcff */
[----:B------:R-:W-:Y:S01]  /*1d70*/  IMAD.WIDE R128, R96, 0x2, R118 ;  /* 0x0000000260807825 */ /* 0x000fe200078e0276 */
[----:B------:R-:W-:Y:S01]  /*1d80*/  PRMT R153, RZ, 0x7610, R153 ;  /* 0x00007610ff997816 */ /* 0x000fe20000000099 */
[----:B------:R1:W5:Y:S01]  /*1d90*/  @!P5 LDG.E.U16 R111, desc[UR18][R120.64] ;  /* 0x00000012786fd981 */ /* 0x000362000c1e1500 */
[----:B------:R-:W-:Y:S02]  /*1da0*/  ISETP.GE.AND P3, PT, R108, UR17, PT ;  /* 0x000000116c007c0c */ /* 0x000fe4000bf66270 */
[----:B------:R-:W-:Y:S01]  /*1db0*/  ISETP.GE.AND P5, PT, R19, UR17, PT ;  /* 0x0000001113007c0c */ /* 0x000fe2000bfa6270 */
[----:B0-----:R-:W-:Y:S01]  /*1dc0*/  IMAD.WIDE R122, R97, 0x2, R118 ;  /* 0x00000002617a7825 */ /* 0x001fe200078e0276 */
[----:B------:R-:W-:Y:S01]  /*1dd0*/  PRMT R108, RZ, 0x7610, R108 ;  /* 0x00007610ff6c7816 */ /* 0x000fe2000000006c */
[----:B------:R-:W3:Y:S01]  /*1de0*/  @!P0 LDG.E.U16 R153, desc[UR18][R128.64] ;  /* 0x0000001280998981 */ /* 0x000ee2000c1e1500 */
[----:B------:R-:W-:Y:S01]  /*1df0*/  LOP3.LUT R19, R2, 0x22, RZ, 0xfc, !PT ;  /* 0x0000002202137812 */ /* 0x000fe200078efcff */
[----:B------:R-:W-:Y:S01]  /*1e00*/  IMAD.WIDE R126, R94, 0x2, R118 ;  /* 0x000000025e7e7825 */ /* 0x000fe200078e0276 */
[----:B-1----:R-:W-:-:S02]  /*1e10*/  PRMT R115, RZ, 0x7610, R115 ;  /* 0x00007610ff737816 */ /* 0x002fc40000000073 */
[C---:B------:R-:W-:Y:S01]  /*1e20*/  LOP3.LUT R112, R2.reuse, 0x20, RZ, 0xfc, !PT ;  /* 0x0000002002707812 */ /* 0x040fe200078efcff */
[----:B------:R0:W3:Y:S01]  /*1e30*/  @!P6 LDG.E.U16 R108, desc[UR18][R122.64] ;  /* 0x000000127a6ce981 */ /* 0x0000e2000c1e1500 */
[----:B------:R-:W-:Y:S01]  /*1e40*/  ISETP.GE.AND P0, PT, R19, UR17, PT ;  /* 0x0000001113007c0c */ /* 0x000fe2000bf06270 */
[----:B------:R-:W-:Y:S01]  /*1e50*/  IMAD.WIDE R124, R95, 0x2, R118 ;  /* 0x000000025f7c7825 */ /* 0x000fe200078e0276 */
[----:B------:R-:W-:Y:S01]  /*1e60*/  PRMT R146, RZ, 0x7610, R146 ;  /* 0x00007610ff927816 */ /* 0x000fe20000000092 */
[----:B------:R-:W3:Y:S01]  /*1e70*/  @!P2 LDG.E.U16 R115, desc[UR18][R126.64] ;  /* 0x000000127e73a981 */ /* 0x000ee2000c1e1500 */
[----:B------:R-:W-:Y:S01]  /*1e80*/  LOP3.LUT R19, R2, 0x26, RZ, 0xfc, !PT ;  /* 0x0000002602137812 */ /* 0x000fe200078efcff */
[----:B------:R-:W-:Y:S01]  /*1e90*/  IMAD.WIDE R120, R93, 0x2, R118 ;  /* 0x000000025d787825 */ /* 0x000fe200078e0276 */
[----:B------:R-:W-:Y:S02]  /*1ea0*/  ISETP.GE.AND P6, PT, R112, UR17, PT ;  /* 0x0000001170007c0c */ /* 0x000fe4000bfc6270 */
[----:B------:R-:W-:Y:S01]  /*1eb0*/  PRMT R114, RZ, 0x7610, R114 ;  /* 0x00007610ff727816 */ /* 0x000fe20000000072 */
[----:B------:R1:W3:Y:S01]  /*1ec0*/  @!P1 LDG.E.U16 R146, desc[UR18][R124.64] ;  /* 0x000000127c929981 */ /* 0x0002e2000c1e1500 */
[----:B------:R-:W-:-:S02]  /*1ed0*/  LOP3.LUT R112, R2, 0x24, RZ, 0xfc, !PT ;  /* 0x0000002402707812 */ /* 0x000fc400078efcff */
[----:B------:R-:W-:Y:S01]  /*1ee0*/  ISETP.GE.AND P2, PT, R19, UR17, PT ;  /* 0x0000001113007c0c */ /* 0x000fe2000bf46270 */
[----:B0-----:R-:W-:Y:S01]  /*1ef0*/  IMAD.WIDE R122, R92, 0x2, R118 ;  /* 0x000000025c7a7825 */ /* 0x001fe200078e0276 */
[----:B------:R-:W-:Y:S01]  /*1f00*/  PRMT R151, RZ, 0x7610, R151 ;  /* 0x00007610ff977816 */ /* 0x000fe20000000097 */
[----:B------:R0:W3:Y:S01]  /*1f10*/  @!P3 LDG.E.U16 R114, desc[UR18][R120.64] ;  /* 0x000000127872b981 */ /* 0x0000e2000c1e1500 */
[----:B------:R-:W-:Y:S01]  /*1f20*/  LOP3.LUT R19, R2, 0x28, RZ, 0xfc, !PT ;  /* 0x0000002802137812 */ /* 0x000fe200078efcff */
[----:B------:R-:W-:Y:S01]  /*1f30*/  IMAD.WIDE R128, R91, 0x2, R118 ;  /* 0x000000025b807825 */ /* 0x000fe200078e0276 */
[----:B------:R-:W-:Y:S02]  /*1f40*/  PRMT R144, RZ, 0x7610, R144 ;  /* 0x00007610ff907816 */ /* 0x000fe40000000090 */
[----:B------:R-:W-:Y:S01]  /*1f50*/  ISETP.GE.AND P1, PT, R112, UR17, PT ;  /* 0x0000001170007c0c */ /* 0x000fe2000bf26270 */
[----:B------:R-:W3:Y:S01]  /*1f60*/  @!P4 LDG.E.U16 R151, desc[UR18][R122.64] ;  /* 0x000000127a97c981 */ /* 0x000ee2000c1e1500 */
[----:B------:R-:W-:-:S02]  /*1f70*/  LOP3.LUT R112, R2, 0x2a, RZ, 0xfc, !PT ;  /* 0x0000002a02707812 */ /* 0x000fc400078efcff */
[----:B------:R-:W-:Y:S02]  /*1f80*/  ISETP.GE.AND P3, PT, R19, UR17, PT ;  /* 0x0000001113007c0c */ /* 0x000fe4000bf66270 */
[----:B------:R-:W-:Y:S01]  /*1f90*/  LOP3.LUT R116, R2, 0x2c, RZ, 0xfc, !PT ;  /* 0x0000002c02747812 */ /* 0x000fe200078efcff */
[----:B-1----:R-:W-:Y:S01]  /*1fa0*/  IMAD.WIDE R124, R90, 0x2, R118 ;  /* 0x000000025a7c7825 */ /* 0x002fe200078e0276 */
[----:B------:R-:W-:Y:S01]  /*1fb0*/  PRMT R19, RZ, 0x7610, R19 ;  /* 0x00007610ff137816 */ /* 0x000fe20000000013 */
[----:B------:R1:W3:Y:S01]  /*1fc0*/  @!P5 LDG.E.U16 R144, desc[UR18][R128.64] ;  /* 0x000000128090d981 */ /* 0x0002e2000c1e1500 */
[----:B------:R-:W-:Y:S01]  /*1fd0*/  ISETP.GE.AND P4, PT, R112, UR17, PT ;  /* 0x0000001170007c0c */ /* 0x000fe2000bf86270 */
[----:B------:R-:W-:Y:S01]  /*1fe0*/  IMAD.WIDE R126, R89, 0x2, R118 ;  /* 0x00000002597e7825 */ /* 0x000fe200078e0276 */
[----:B------:R-:W-:Y:S02]  /*1ff0*/  PRMT R112, RZ, 0x7610, R112 ;  /* 0x00007610ff707816 */ /* 0x000fe40000000070 */
[----:B------:R-:W-:Y:S01]  /*2000*/  LOP3.LUT R130, R2, 0x2e, RZ, 0xfc, !PT ;  /* 0x0000002e02827812 */ /* 0x000fe200078efcff */
[----:B------:R-:W3:Y:S01]  /*2010*/  @!P6 LDG.E.U16 R19, desc[UR18][R124.64] ;  /* 0x000000127c13e981 */ /* 0x000ee2000c1e1500 */
[----:B------:R-:W-:Y:S01]  /*2020*/  ISETP.GE.AND P5, PT, R116, UR17, PT ;  /* 0x0000001174007c0c */ /* 0x000fe2000bfa6270 */
[----:B0-----:R-:W-:Y:S01]  /*2030*/  IMAD.WIDE R120, R88, 0x2, R118 ;  /* 0x0000000258787825 */ /* 0x001fe200078e0276 */
[----:B------:R-:W-:Y:S01]  /*2040*/  PRMT R147, RZ, 0x7610, R147 ;  /* 0x00007610ff937816 */ /* 0x000fe20000000093 */
[----:B------:R0:W3:Y:S01]  /*2050*/  @!P0 LDG.E.U16 R112, desc[UR18][R126.64] ;  /* 0x000000127e708981 */ /* 0x0000e2000c1e1500 */
[----:B------:R-:W-:-:S02]  /*2060*/  LOP3.LUT R116, R2, 0x30, RZ, 0xfc, !PT ;  /* 0x0000003002747812 */ /* 0x000fc400078efcff */
[----:B------:R-:W-:Y:S02]  /*2070*/  ISETP.GE.AND P6, PT, R130, UR17, PT ;  /* 0x0000001182007c0c */ /* 0x000fe4000bfc6270 */
[----:B------:R-:W-:Y:S01]  /*2080*/  LOP3.LUT R130, R2, 0x32, RZ, 0xfc, !PT ;  /* 0x0000003202827812 */ /* 0x000fe200078efcff */
[----:B-1----:R-:W-:Y:S01]  /*2090*/  IMAD.WIDE R128, R86, 0x2, R118 ;  /* 0x0000000256807825 */ /* 0x002fe200078e0276 */
[----:B------:R-:W-:Y:S01]  /*20a0*/  ISETP.GE.AND P0, PT, R116, UR17, PT ;  /* 0x0000001174007c0c */ /* 0x000fe2000bf06270 */
[----:B------:R1:W3:Y:S01]  /*20b0*/  @!P1 LDG.E.U16 R147, desc[UR18][R120.64] ;  /* 0x0000001278939981 */ /* 0x0002e2000c1e1500 */
[----:B------:R-:W-:Y:S01]  /*20c0*/  PRMT R149, RZ, 0x7610, R149 ;  /* 0x00007610ff957816 */ /* 0x000fe20000000095 */
[----:B0-----:R-:W-:Y:S01]  /*20d0*/  IMAD.WIDE R126, R84, 0x2, R118 ;  /* 0x00000002547e7825 */ /* 0x001fe200078e0276 */
[----:B------:R-:W-:Y:S02]  /*20e0*/  PRMT R155, RZ, 0x7610, R155 ;  /* 0x00007610ff9b7816 */ /* 0x000fe4000000009b */
[----:B------:R-:W-:Y:S01]  /*20f0*/  PRMT R116, RZ, 0x7610, R116 ;  /* 0x00007610ff747816 */ /* 0x000fe20000000074 */
[----:B------:R-:W-:Y:S01]  /*2100*/  IMAD.WIDE R122, R87, 0x2, R118 ;  /* 0x00000002577a7825 */ /* 0x000fe200078e0276 */
[----:B------:R-:W-:Y:S01]  /*2110*/  ISETP.GE.AND P1, PT, R130, UR17, PT ;  /* 0x0000001182007c0c */ /* 0x000fe2000bf26270 */
[----:B------:R-:W3:Y:S01]  /*2120*/  @!P3 LDG.E.U16 R149, desc[UR18][R128.64] ;  /* 0x000000128095b981 */ /* 0x000ee2000c1e1500 */
[----:B------:R-:W-:-:S02]  /*2130*/  LOP3.LUT R130, R2, 0x36, RZ, 0xfc, !PT ;  /* 0x0000003602827812 */ /* 0x000fc400078efcff */
[C---:B-1----:R-:W-:Y:S01]  /*2140*/  LOP3.LUT R120, R2.reuse, 0x3a, RZ, 0xfc, !PT ;  /* 0x0000003a02787812 */ /* 0x042fe200078efcff */
[----:B------:R-:W3:Y:S01]  /*2150*/  @!P5 LDG.E.U16 R155, desc[UR18][R126.64] ;  /* 0x000000127e9bd981 */ /* 0x000ee2000c1e1500 */
[----:B------:R-:W-:Y:S01]  /*2160*/  LOP3.LUT R131, R2, 0x34, RZ, 0xfc, !PT ;  /* 0x0000003402837812 */ /* 0x000fe200078efcff */
[----:B------:R-:W-:Y:S01]  /*2170*/  IMAD.WIDE R124, R85, 0x2, R118 ;  /* 0x00000002557c7825 */ /* 0x000fe200078e0276 */
[----:B------:R-:W-:Y:S01]  /*2180*/  PRMT R154, RZ, 0x7610, R154 ;  /* 0x00007610ff9a7816 */ /* 0x000fe2000000009a */
[----:B------:R0:W3:Y:S01]  /*2190*/  @!P2 LDG.E.U16 R116, desc[UR18][R122.64] ;  /* 0x000000127a74a981 */ /* 0x0000e2000c1e1500 */
[----:B------:R-:W-:Y:S02]  /*21a0*/  ISETP.GE.AND P3, PT, R130, UR17, PT ;  /* 0x0000001182007c0c */ /* 0x000fe4000bf66270 */
[----:B------:R-:W-:Y:S01]  /*21b0*/  ISETP.GE.AND P5, PT, R120, UR17, PT ;  /* 0x0000001178007c0c */ /* 0x000fe2000bfa6270 */
[----:B------:R-:W-:Y:S01]  /*21c0*/  IMAD.WIDE R120, R83, 0x2, R118 ;  /* 0x0000000253787825 */ /* 0x000fe200078e0276 */
[----:B------:R-:W-:Y:S01]  /*21d0*/  PRMT R156, RZ, 0x7610, R156 ;  /* 0x00007610ff9c7816 */ /* 0x000fe2000000009c */
[----:B------:R1:W3:Y:S01]  /*21e0*/  @!P4 LDG.E.U16 R154, desc[UR18][R124.64] ;  /* 0x000000127c9ac981 */ /* 0x0002e2000c1e1500 */
[----:B------:R-:W-:-:S02]  /*21f0*/  PRMT R157, RZ, 0x7610, R157 ;  /* 0x00007610ff9d7816 */ /* 0x000fc4000000009d */
[----:B------:R-:W-:Y:S01]  /*2200*/  ISETP.GE.AND P2, PT, R131, UR17, PT ;  /* 0x0000001183007c0c */ /* 0x000fe2000bf46270 */
[--C-:B0-----:R-:W-:Y:S01]  /*2210*/  IMAD.WIDE R122, R82, 0x2, R118.reuse ;  /* 0x00000002527a7825 */ /* 0x101fe200078e0276 */
[C---:B------:R-:W-:Y:S01]  /*2220*/  LOP3.LUT R131, R2.reuse, 0x38, RZ, 0xfc, !PT ;  /* 0x0000003802837812 */ /* 0x040fe200078efcff */
[----:B------:R0:W3:Y:S01]  /*2230*/  @!P6 LDG.E.U16 R156, desc[UR18][R120.64] ;  /* 0x00000012789ce981 */ /* 0x0000e2000c1e1500 */
[C---:B------:R-:W-:Y:S02]  /*2240*/  LOP3.LUT R128, R2.reuse, 0x3c, RZ, 0xfc, !PT ;  /* 0x0000003c02807812 */ /* 0x040fe400078efcff */
[----:B------:R-:W-:Y:S01]  /*2250*/  LOP3.LUT R129, R2, 0x3e, RZ, 0xfc, !PT ;  /* 0x0000003e02817812 */ /* 0x000fe200078efcff */
[----:B-1----:R-:W-:Y:S01]  /*2260*/  IMAD.WIDE R124, R81, 0x2, R118 ;  /* 0x00000002517c7825 */ /* 0x002fe200078e0276 */
[----:B------:R-:W-:Y:S01]  /*2270*/  PRMT R158, RZ, 0x7610, R158 ;  /* 0x00007610ff9e7816 */ /* 0x000fe2000000009e */
[----:B------:R-:W3:Y:S01]  /*2280*/  @!P0 LDG.E.U16 R157, desc[UR18][R122.64] ;  /* 0x000000127a9d8981 */ /* 0x000ee2000c1e1500 */
[----:B------:R-:W-:-:S02]  /*2290*/  ISETP.GE.AND P4, PT, R131, UR17, PT ;  /* 0x0000001183007c0c */ /* 0x000fc4000bf86270 */
[----:B------:R-:W-:Y:S02]  /*22a0*/  ISETP.GE.AND P6, PT, R128, UR17, PT ;  /* 0x0000001180007c0c */ /* 0x000fe4000bfc6270 */
[----:B------:R-:W-:Y:S01]  /*22b0*/  ISETP.GE.AND P0, PT, R129, UR17, PT ;  /* 0x0000001181007c0c */ /* 0x000fe2000bf06270 */
[----:B------:R-:W-:Y:S01]  /*22c0*/  IMAD.WIDE R128, R79, 0x2, R118 ;  /* 0x000000024f807825 */ /* 0x000fe200078e0276 */
[----:B------:R-:W-:Y:S01]  /*22d0*/  PRMT R160, RZ, 0x7610, R160 ;  /* 0x00007610ffa07816 */ /* 0x000fe200000000a0 */
[----:B------:R1:W3:Y:S01]  /*22e0*/  @!P1 LDG.E.U16 R158, desc[UR18][R124.64] ;  /* 0x000000127c9e9981 */ /* 0x0002e2000c1e1500 */
[C---:B------:R-:W-:Y:S02]  /*22f0*/  LOP3.LUT R130, R2.reuse, 0x40, RZ, 0xfc, !PT ;  /* 0x0000004002827812 */ /* 0x040fe400078efcff */
[----:B0-----:R-:W-:Y:S01]  /*2300*/  LOP3.LUT R120, R2, 0x44, RZ, 0xfc, !PT ;  /* 0x0000004402787812 */ /* 0x001fe200078efcff */
[----:B------:R-:W-:Y:S01]  /*2310*/  IMAD.WIDE R126, R80, 0x2, R118 ;  /* 0x00000002507e7825 */ /* 0x000fe200078e0276 */
[----:B------:R-:W-:Y:S01]  /*2320*/  PRMT R159, RZ, 0x7610, R159 ;  /* 0x00007610ff9f7816 */ /* 0x000fe2000000009f */
[----:B------:R0:W3:Y:S01]  /*2330*/  @!P3 LDG.E.U16 R160, desc[UR18][R128.64] ;  /* 0x0000001280a0b981 */ /* 0x0000e2000c1e1500 */
[----:B------:R-:W-:-:S02]  /*2340*/  ISETP.GE.AND P1, PT, R130, UR17, PT ;  /* 0x0000001182007c0c */ /* 0x000fc4000bf26270 */
[----:B------:R-:W-:Y:S01]  /*2350*/  ISETP.GE.AND P3, PT, R120, UR17, PT ;  /* 0x0000001178007c0c */ /* 0x000fe2000bf66270 */
[----:B------:R-:W-:Y:S01]  /*2360*/  IMAD.WIDE R120, R78, 0x2, R118 ;  /* 0x000000024e787825 */ /* 0x000fe200078e0276 */
[----:B------:R-:W-:Y:S01]  /*2370*/  PRMT R161, RZ, 0x7610, R161 ;  /* 0x00007610ffa17816 */ /* 0x000fe200000000a1 */
[----:B------:R-:W3:Y:S01]  /*2380*/  @!P2 LDG.E.U16 R159, desc[UR18][R126.64] ;  /* 0x000000127e9fa981 */ /* 0x000ee2000c1e1500 */
[C---:B------:R-:W-:Y:S02]  /*2390*/  LOP3.LUT R131, R2.reuse, 0x42, RZ, 0xfc, !PT ;  /* 0x0000004202837812 */ /* 0x040fe400078efcff */
[----:B------:R-:W-:Y:S01]  /*23a0*/  LOP3.LUT R130, R2, 0x46, RZ, 0xfc, !PT ;  /* 0x0000004602827812 */ /* 0x000fe200078efcff */
[----:B-1----:R-:W-:Y:S01]  /*23b0*/  IMAD.WIDE R124, R76, 0x2, R118 ;  /* 0x000000024c7c7825 */ /* 0x002fe200078e0276 */
[----:B------:R-:W-:Y:S01]  /*23c0*/  ISETP.GE.AND P2, PT, R131, UR17, PT ;  /* 0x0000001183007c0c */ /* 0x000fe2000bf46270 */
[----:B------:R1:W3:Y:S01]  /*23d0*/  @!P4 LDG.E.U16 R161, desc[UR18][R120.64] ;  /* 0x0000001278a1c981 */ /* 0x0002e2000c1e1500 */
[----:B------:R-:W-:Y:S01]  /*23e0*/  PRMT R163, RZ, 0x7610, R163 ;  /* 0x00007610ffa37816 */ /* 0x000fe200000000a3 */
[----:B0-----:R-:W-:Y:S01]  /*23f0*/  IMAD.WIDE R128, R74, 0x2, R118 ;  /* 0x000000024a807825 */ /* 0x001fe200078e0276 */
[----:B------:R-:W-:-:S02]  /*2400*/  PRMT R165, RZ, 0x7610, R165 ;  /* 0x00007610ffa57816 */ /* 0x000fc400000000a5 */
[----:B------:R-:W-:Y:S01]  /*2410*/  PRMT R162, RZ, 0x7610, R162 ;  /* 0x00007610ffa27816 */ /* 0x000fe200000000a2 */
[--C-:B------:R-:W-:Y:S01]  /*2420*/  IMAD.WIDE R122, R77, 0x2, R118.reuse ;  /* 0x000000024d7a7825 */ /* 0x100fe200078e0276 */
[----:B------:R-:W-:Y:S01]  /*2430*/  ISETP.GE.AND P4, PT, R130, UR17, PT ;  /* 0x0000001182007c0c */ /* 0x000fe2000bf86270 */
[----:B------:R-:W3:Y:S01]  /*2440*/  @!P6 LDG.E.U16 R163, desc[UR18][R124.64] ;  /* 0x000000127ca3e981 */ /* 0x000ee2000c1e1500 */
[C---:B------:R-:W-:Y:S02]  /*2450*/  LOP3.LUT R130, R2.reuse, 0x4a, RZ, 0xfc, !PT ;  /* 0x0000004a02827812 */ /* 0x040fe400078efcff */
[C---:B-1----:R-:W-:Y:S01]  /*2460*/  LOP3.LUT R120, R2.reuse, 0x4e, RZ, 0xfc, !PT ;  /* 0x0000004e02787812 */ /* 0x042fe200078efcff */
[----:B------:R-:W3:Y:S01]  /*2470*/  @!P1 LDG.E.U16 R165, desc[UR18][R128.64] ;  /* 0x0000001280a59981 */ /* 0x000ee2000c1e1500 */
[----:B------:R-:W-:Y:S01]  /*2480*/  LOP3.LUT R131, R2, 0x48, RZ, 0xfc, !PT ;  /* 0x0000004802837812 */ /* 0x000fe200078efcff */
[----:B------:R-:W-:Y:S01]  /*2490*/  IMAD.WIDE R126, R75, 0x2, R118 ;  /* 0x000000024b7e7825 */ /* 0x000fe200078e0276 */
[----:B------:R-:W-:Y:S01]  /*24a0*/  PRMT R164, RZ, 0x7610, R164 ;  /* 0x00007610ffa47816 */ /* 0x000fe200000000a4 */
[----:B------:R0:W3:Y:S01]  /*24b0*/  @!P5 LDG.E.U16 R162, desc[UR18][R122.64] ;  /* 0x000000127aa2d981 */ /* 0x0000e2000c1e1500 */
[----:B------:R-:W-:-:S02]  /*24c0*/  ISETP.GE.AND P6, PT, R130, UR17, PT ;  /* 0x0000001182007c0c */ /* 0x000fc4000bfc6270 */
[----:B------:R-:W-:Y:S01]  /*24d0*/  ISETP.GE.AND P1, PT, R120, UR17, PT ;  /* 0x0000001178007c0c */ /* 0x000fe2000bf26270 */
[----:B------:R-:W-:Y:S01]  /*24e0*/  IMAD.WIDE R120, R73, 0x2, R118 ;  /* 0x0000000249787825 */ /* 0x000fe200078e0276 */
[----:B------:R-:W-:Y:S01]  /*24f0*/  PRMT R170, RZ, 0x7610, R170 ;  /* 0x00007610ffaa7816 */ /* 0x000fe200000000aa */
[----:B------:R1:W3:Y:S01]  /*2500*/  @!P0 LDG.E.U16 R164, desc[UR18][R126.64] ;  /* 0x000000127ea48981 */ /* 0x0002e2000c1e1500 */
[----:B------:R-:W-:Y:S02]  /*2510*/  ISETP.GE.AND P5, PT, R131, UR17, PT ;  /* 0x0000001183007c0c */ /* 0x000fe4000bfa6270 */
[C---:B------:R-:W-:Y:S02]  /*2520*/  LOP3.LUT R131, R2.reuse, 0x4c, RZ, 0xfc, !PT ;  /* 0x0000004c02837812 */ /* 0x040fe400078efcff */
[----:B------:R-:W-:Y:S01]  /*2530*/  LOP3.LUT R130, R2, 0x50, RZ, 0xfc, !PT ;  /* 0x0000005002827812 */ /* 0x000fe200078efcff */
[----:B0-----:R-:W-:Y:S01]  /*2540*/  IMAD.WIDE R122, R72, 0x2, R118 ;  /* 0x00000002487a7825 */ /* 0x001fe200078e0276 */
[----:B------:R-:W-:Y:S01]  /*2550*/  PRMT R171, RZ, 0x7610, R171 ;  /* 0x00007610ffab7816 */ /* 0x000fe200000000ab */
[----:B------:R0:W3:Y:S01]  /*2560*/  @!P2 LDG.E.U16 R170, desc[UR18][R120.64] ;  /* 0x0000001278aaa981 */ /* 0x0000e2000c1e1500 */
[----:B------:R-:W-:Y:S01]  /*2570*/  PRMT R172, RZ, 0x7610, R172 ;  /* 0x00007610ffac7816 */ /* 0x000fe200000000ac */
[----:B------:R-:W-:Y:S01]  /*2580*/  IMAD.WIDE R124, R71, 0x2, R118 ;  /* 0x00000002477c7825 */ /* 0x000fe200078e0276 */
[----:B------:R-:W-:-:S02]  /*2590*/  ISETP.GE.AND P0, PT, R131, UR17, PT ;  /* 0x0000001183007c0c */ /* 0x000fc4000bf06270 */
[----:B------:R-:W-:Y:S01]  /*25a0*/  LOP3.LUT R131, R2, 0x52, RZ, 0xfc, !PT ;  /* 0x0000005202837812 */ /* 0x000fe200078efcff */
[----:B------:R-:W-:Y:S01]  /*25b0*/  IMAD.WIDE R128, R69, 0x2, R118 ;  /* 0x0000000245807825 */ /* 0x000fe200078e0276 */
[----:B------:R-:W-:Y:S01]  /*25c0*/  ISETP.GE.AND P2, PT, R130, UR17, PT ;  /* 0x0000001182007c0c */ /* 0x000fe2000bf46270 */
[----:B------:R0:W3:Y:S01]  /*25d0*/  @!P3 LDG.E.U16 R171, desc[UR18][R122.64] ;  /* 0x000000127aabb981 */ /* 0x0000e2000c1e1500 */
[----:B------:R-:W-:Y:S02]  /*25e0*/  PRMT R176, RZ, 0x7610, R176 ;  /* 0x00007610ffb07816 */ /* 0x000fe400000000b0 */
[----:B------:R-:W-:Y:S01]  /*25f0*/  LOP3.LUT R130, R2, 0x54, RZ, 0xfc, !PT ;  /* 0x0000005402827812 */ /* 0x000fe200078efcff */
[----:B-1----:R-:W-:Y:S01]  /*2600*/  IMAD.WIDE R126, R70, 0x2, R118 ;  /* 0x00000002467e7825 */ /* 0x002fe200078e0276 */
[----:B------:R-:W-:Y:S01]  /*2610*/  PRMT R175, RZ, 0x7610, R175 ;  /* 0x00007610ffaf7816 */ /* 0x000fe200000000af */
[----:B------:R1:W3:Y:S01]  /*2620*/  @!P4 LDG.E.U16 R172, desc[UR18][R124.64] ;  /* 0x000000127cacc981 */ /* 0x0002e2000c1e1500 */
[----:B0-----:R-:W-:-:S02]  /*2630*/  LOP3.LUT R120, R2, 0x58, RZ, 0xfc, !PT ;  /* 0x0000005802787812 */ /* 0x001fc400078efcff */
[----:B------:R-:W-:Y:S01]  /*2640*/  ISETP.GE.AND P3, PT, R131, UR17, PT ;  /* 0x0000001183007c0c */ /* 0x000fe2000bf66270 */
[----:B------:R-:W3:Y:S01]  /*2650*/  @!P6 LDG.E.U16 R176, desc[UR18][R128.64] ;  /* 0x0000001280b0e981 */ /* 0x000ee2000c1e1500 */
[----:B------:R-:W-:Y:S02]  /*2660*/  LOP3.LUT R131, R2, 0x56, RZ, 0xfc, !PT ;  /* 0x0000005602837812 */ /* 0x000fe400078efcff */
[----:B------:R-:W-:Y:S01]  /*2670*/  ISETP.GE.AND P4, PT, R130, UR17, PT ;  /* 0x0000001182007c0c */ /* 0x000fe2000bf86270 */
[----:B------:R0:W3:Y:S01]  /*2680*/  @!P5 LDG.E.U16 R175, desc[UR18][R126.64] ;  /* 0x000000127eafd981 */ /* 0x0000e2000c1e1500 */
[----:B------:R-:W-:Y:S01]  /*2690*/  ISETP.GE.AND P6, PT, R120, UR17, PT ;  /* 0x0000001178007c0c */ /* 0x000fe2000bfc6270 */
[----:B------:R-:W-:Y:S01]  /*26a0*/  IMAD.WIDE R120, R68, 0x2, R118 ;  /* 0x0000000244787825 */ /* 0x000fe200078e0276 */
[----:B------:R-:W-:Y:S02]  /*26b0*/  PRMT R179, RZ, 0x7610, R179 ;  /* 0x00007610ffb37816 */ /* 0x000fe400000000b3 */
[----:B------:R-:W-:Y:S01]  /*26c0*/  PRMT R178, RZ, 0x7610, R178 ;  /* 0x00007610ffb27816 */ /* 0x000fe200000000b2 */
[----:B------:R-:W-:Y:S01]  /*26d0*/  IMAD.WIDE R122, R67, 0x2, R118 ;  /* 0x00000002437a7825 */ /* 0x000fe200078e0276 */
[----:B------:R-:W-:-:S02]  /*26e0*/  ISETP.GE.AND P5, PT, R131, UR17, PT ;  /* 0x0000001183007c0c */ /* 0x000fc4000bfa6270 */
[----:B------:R-:W-:Y:S01]  /*26f0*/  LOP3.LUT R130, R2, 0x5a, RZ, 0xfc, !PT ;  /* 0x0000005a02827812 */ /* 0x000fe200078efcff */
[----:B-1----:R-:W-:Y:S01]  /*2700*/  IMAD.WIDE R124, R66, 0x2, R118 ;  /* 0x00000002427c7825 */ /* 0x002fe200078e0276 */
[----:B------:R-:W-:Y:S01]  /*2710*/  LOP3.LUT R131, R2, 0x5c, RZ, 0xfc, !PT ;  /* 0x0000005c02837812 */ /* 0x000fe200078efcff */
[----:B------:R1:W3:Y:S01]  /*2720*/  @!P0 LDG.E.U16 R179, desc[UR18][R120.64] ;  /* 0x0000001278b38981 */ /* 0x0002e2000c1e1500 */
[----:B------:R-:W-:Y:S01]  /*2730*/  PRMT R177, RZ, 0x7610, R177 ;  /* 0x00007610ffb17816 */ /* 0x000fe200000000b1 */
[----:B0-----:R-:W-:Y:S01]  /*2740*/  IMAD.WIDE R126, R65, 0x2, R118 ;  /* 0x00000002417e7825 */ /* 0x001fe200078e0276 */
[----:B------:R-:W-:Y:S01]  /*2750*/  PRMT R180, RZ, 0x7610, R180 ;  /* 0x00007610ffb47816 */ /* 0x000fe200000000b4 */
[----:B------:R0:W3:Y:S01]  /*2760*/  @!P1 LDG.E.U16 R178, desc[UR18][R122.64] ;  /* 0x000000127ab29981 */ /* 0x0000e2000c1e1500 */
[----:B------:R-:W-:Y:S01]  /*2770*/  PRMT R181, RZ, 0x7610, R181 ;  /* 0x00007610ffb57816 */ /* 0x000fe200000000b5 */
[----:B------:R-:W-:Y:S01]  /*2780*/  IMAD.WIDE R128, R64, 0x2, R118 ;  /* 0x0000000240807825 */ /* 0x000fe200078e0276 */
[----:B------:R-:W-:Y:S01]  /*2790*/  ISETP.GE.AND P0, PT, R130, UR17, PT ;  /* 0x0000001182007c0c */ /* 0x000fe2000bf06270 */
[----:B------:R0:W3:Y:S01]  /*27a0*/  @!P2 LDG.E.U16 R177, desc[UR18][R124.64] ;  /* 0x000000127cb1a981 */ /* 0x0000e2000c1e1500 */
[----:B------:R-:W-:-:S02]  /*27b0*/  ISETP.GE.AND P1, PT, R131, UR17, PT ;  /* 0x0000001183007c0c */ /* 0x000fc4000bf26270 */
[C---:B------:R-:W-:Y:S01]  /*27c0*/  LOP3.LUT R130, R2.reuse, 0x5e, RZ, 0xfc, !PT ;  /* 0x0000005e02827812 */ /* 0x040fe200078efcff */
[----:B------:R-:W3:Y:S01]  /*27d0*/  @!P3 LDG.E.U16 R180, desc[UR18][R126.64] ;  /* 0x000000127eb4b981 */ /* 0x000ee2000c1e1500 */
[C---:B------:R-:W-:Y:S02]  /*27e0*/  LOP3.LUT R131, R2.reuse, 0x60, RZ, 0xfc, !PT ;  /* 0x0000006002837812 */ /* 0x040fe400078efcff */
[----:B-1----:R-:W-:Y:S01]  /*27f0*/  LOP3.LUT R120, R2, 0x62, RZ, 0xfc, !PT ;  /* 0x0000006202787812 */ /* 0x002fe200078efcff */
[----:B------:R1:W3:Y:S01]  /*2800*/  @!P4 LDG.E.U16 R181, desc[UR18][R128.64] ;  /* 0x0000001280b5c981 */ /* 0x0002e2000c1e1500 */
[----:B------:R-:W-:Y:S01]  /*2810*/  ISETP.GE.AND P2, PT, R130, UR17, PT ;  /* 0x0000001182007c0c */ /* 0x000fe2000bf46270 */
[--C-:B0-----:R-:W-:Y:S01]  /*2820*/  IMAD.WIDE R122, R62, 0x2, R118.reuse ;  /* 0x000000023e7a7825 */ /* 0x101fe200078e0276 */
[----:B------:R-:W-:Y:S02]  /*2830*/  ISETP.GE.AND P3, PT, R131, UR17, PT ;  /* 0x0000001183007c0c */ /* 0x000fe4000bf66270 */
[----:B------:R-:W-:Y:S01]  /*2840*/  ISETP.GE.AND P4, PT, R120, UR17, PT ;  /* 0x0000001178007c0c */ /* 0x000fe2000bf86270 */
[----:B------:R-:W-:Y:S01]  /*2850*/  IMAD.WIDE R120, R63, 0x2, R118 ;  /* 0x000000023f787825 */ /* 0x000fe200078e0276 */
[----:B------:R-:W-:-:S02]  /*2860*/  PRMT R182, RZ, 0x7610, R182 ;  /* 0x00007610ffb67816 */ /* 0x000fc400000000b6 */
[----:B------:R-:W-:Y:S02]  /*2870*/  PRMT R183, RZ, 0x7610, R183 ;  /* 0x00007610ffb77816 */ /* 0x000fe400000000b7 */
[C---:B------:R-:W-:Y:S02]  /*2880*/  LOP3.LUT R130, R2.reuse, 0x64, RZ, 0xfc, !PT ;  /* 0x0000006402827812 */ /* 0x040fe400078efcff */
[----:B------:R-:W-:Y:S01]  /*2890*/  LOP3.LUT R131, R2, 0x66, RZ, 0xfc, !PT ;  /* 0x0000006602837812 */ /* 0x000fe200078efcff */
[----:B------:R0:W3:Y:S01]  /*28a0*/  @!P5 LDG.E.U16 R182, desc[UR18][R120.64] ;  /* 0x0000001278b6d981 */ /* 0x0000e2000c1e1500 */
[----:B------:R-:W-:Y:S01]  /*28b0*/  PRMT R184, RZ, 0x7610, R184 ;  /* 0x00007610ffb87816 */ /* 0x000fe200000000b8 */
[--C-:B------:R-:W-:Y:S01]  /*28c0*/  IMAD.WIDE R124, R61, 0x2, R118.reuse ;  /* 0x000000023d7c7825 */ /* 0x100fe200078e0276 */
[----:B------:R-:W-:Y:S01]  /*28d0*/  ISETP.GE.AND P5, PT, R130, UR17, PT ;  /* 0x0000001182007c0c */ /* 0x000fe2000bfa6270 */
[----:B------:R-:W3:Y:S01]  /*28e0*/  @!P6 LDG.E.U16 R183, desc[UR18][R122.64] ;  /* 0x000000127ab7e981 */ /* 0x000ee2000c1e1500 */
[----:B------:R-:W-:Y:S01]  /*28f0*/  ISETP.GE.AND P6, PT, R131, UR17, PT ;  /* 0x0000001183007c0c */ /* 0x000fe2000bfc6270 */
[----:B-1----:R-:W-:Y:S01]  /*2900*/  IMAD.WIDE R128, R59, 0x2, R118 ;  /* 0x000000023b807825 */ /* 0x002fe200078e0276 */
[----:B------:R-:W-:Y:S01]  /*2910*/  PRMT R186, RZ, 0x7610, R186 ;  /* 0x00007610ffba7816 */ /* 0x000fe200000000ba */
[----:B------:R1:W3:Y:S01]  /*2920*/  @!P0 LDG.E.U16 R184, desc[UR18][R124.64] ;  /* 0x000000127cb88981 */ /* 0x0002e2000c1e1500 */
[----:B------:R-:W-:Y:S01]  /*2930*/  PRMT R187, RZ, 0x7610, R187 ;  /* 0x00007610ffbb7816 */ /* 0x000fe200000000bb */
[----:B------:R-:W-:Y:S01]  /*2940*/  IMAD.WIDE R130, R58, 0x2, R118 ;  /* 0x000000023a827825 */ /* 0x000fe200078e0276 */
[----:B------:R-:W-:-:S02]  /*2950*/  LOP3.LUT R132, R2, 0x68, RZ, 0xfc, !PT ;  /* 0x0000006802847812 */ /* 0x000fc400078efcff */
[----:B------:R1:W3:Y:S01]  /*2960*/  @!P2 LDG.E.U16 R186, desc[UR18][R128.64] ;  /* 0x0000001280baa981 */ /* 0x0002e2000c1e1500 */
[----:B------:R-:W-:Y:S02]  /*2970*/  ISETP.GE.AND P2, PT, R36, UR17, PT ;  /* 0x0000001124007c0c */ /* 0x000fe4000bf46270 */
[----:B------:R-:W-:Y:S01]  /*2980*/  ISETP.GE.AND P0, PT, R132, UR17, PT ;  /* 0x0000001184007c0c */ /* 0x000fe2000bf06270 */
[----:B------:R-:W3:Y:S01]  /*2990*/  @!P3 LDG.E.U16 R187, desc[UR18][R130.64] ;  /* 0x0000001282bbb981 */ /* 0x000ee2000c1e1500 */
[----:B------:R-:W-:Y:S01]  /*29a0*/  ISETP.GE.AND P3, PT, R40, UR17, PT ;  /* 0x0000001128007c0c */ /* 0x000fe2000bf66270 */
[----:B------:R-:W-:Y:S01]  /*29b0*/  IMAD.WIDE R126, R60, 0x2, R118 ;  /* 0x000000023c7e7825 */ /* 0x000fe200078e0276 */
[----:B------:R-:W-:Y:S02]  /*29c0*/  PRMT R185, RZ, 0x7610, R185 ;  /* 0x00007610ffb97816 */ /* 0x000fe400000000b9 */
[----:B------:R-:W-:Y:S01]  /*29d0*/  PRMT R188, RZ, 0x7610, R188 ;  /* 0x00007610ffbc7816 */ /* 0x000fe200000000bc */
[----:B0-----:R-:W-:Y:S01]  /*29e0*/  IMAD.WIDE R120, R57, 0x2, R118 ;  /* 0x0000000239787825 */ /* 0x001fe200078e0276 */
[----:B------:R-:W-:-:S02]  /*29f0*/  PRMT R195, RZ, 0x7610, R195 ;  /* 0x00007610ffc37816 */ /* 0x000fc400000000c3 */
[----:B------:R0:W3:Y:S01]  /*2a00*/  @!P1 LDG.E.U16 R185, desc[UR18][R126.64] ;  /* 0x000000127eb99981 */ /* 0x0000e2000c1e1500 */
[----:B------:R-:W-:Y:S01]  /*2a10*/  PRMT R193, RZ, 0x7610, R193 ;  /* 0x00007610ffc17816 */ /* 0x000fe200000000c1 */
[----:B-1----:R-:W-:Y:S01]  /*2a20*/  IMAD.WIDE R124, R54, 0x2, R118 ;  /* 0x00000002367c7825 */ /* 0x002fe200078e0276 */
[----:B------:R-:W-:Y:S01]  /*2a30*/  PRMT R191, RZ, 0x7610, R191 ;  /* 0x00007610ffbf7816 */ /* 0x000fe200000000bf */
[----:B------:R-:W3:Y:S02]  /*2a40*/  @!P4 LDG.E.U16 R188, desc[UR18][R120.64] ;  /* 0x0000001278bcc981 */ /* 0x000ee4000c1e1500 */
[----:B------:R-:W-:-:S04]  /*2a50*/  IMAD.WIDE R128, R23, 0x2, R118 ;  /* 0x0000000217807825 */ /* 0x000fc800078e0276 */
[----:B0-----:R-:W-:Y:S01]  /*2a60*/  IMAD.WIDE R126, R18, 0x2, R118 ;  /* 0x00000002127e7825 */ /* 0x001fe200078e0276 */
[----:B------:R0:W3:Y:S01]  /*2a70*/  @!P0 LDG.E.U16 R195, desc[UR18][R124.64] ;  /* 0x000000127cc38981 */ /* 0x0000e2000c1e1500 */
[----:B------:R-:W-:Y:S02]  /*2a80*/  ISETP.GE.AND P0, PT, R33, UR17, PT ;  /* 0x0000001121007c0c */ /* 0x000fe4000bf06270 */
[----:B------:R-:W-:Y:S01]  /*2a90*/  ISETP.GE.AND P4, PT, R41, UR17, PT ;  /* 0x0000001129007c0c */ /* 0x000fe2000bf86270 */
[----:B------:R1:W3:Y:S01]  /*2aa0*/  @!P2 LDG.E.U16 R193, desc[UR18][R126.64] ;  /* 0x000000127ec1a981 */ /* 0x0002e2000c1e1500 */
[----:B------:R-:W-:-:S03]  /*2ab0*/  ISETP.GE.AND P2, PT, R34, UR17, PT ;  /* 0x0000001122007c0c */ /* 0x000fc6000bf46270 */
[----:B------:R2:W3:Y:S01]  /*2ac0*/  @!P3 LDG.E.U16 R191, desc[UR18][R128.64] ;  /* 0x0000001280bfb981 */ /* 0x0004e2000c1e1500 */
[----:B------:R-:W-:Y:S01]  /*2ad0*/  ISETP.GE.AND P3, PT, R37, UR17, PT ;  /* 0x0000001125007c0c */ /* 0x000fe2000bf66270 */
[----:B------:R-:W-:Y:S01]  /*2ae0*/  IMAD.WIDE R122, R56, 0x2, R118 ;  /* 0x00000002387a7825 */ /* 0x000fe200078e0276 */
[----:B------:R-:W-:Y:S02]  /*2af0*/  PRMT R189, RZ, 0x7610, R189 ;  /* 0x00007610ffbd7816 */ /* 0x000fe400000000bd */
[----:B------:R-:W-:Y:S01]  /*2b00*/  PRMT R192, RZ, 0x7610, R192 ;  /* 0x00007610ffc07816 */ /* 0x000fe200000000c0 */
[----:B0-----:R-:W-:Y:S01]  /*2b10*/  IMAD.WIDE R124, R17, 0x2, R118 ;  /* 0x00000002117c7825 */ /* 0x001fe200078e0276 */
[----:B------:R-:W-:Y:S02]  /*2b20*/  PRMT R197, RZ, 0x7610, R197 ;  /* 0x00007610ffc57816 */ /* 0x000fe400000000c5 */
[----:B------:R0:W3:Y:S01]  /*2b30*/  @!P5 LDG.E.U16 R189, desc[UR18][R122.64] ;  /* 0x000000127abdd981 */ /* 0x0000e2000c1e1500 */
[----:B------:R-:W-:Y:S01]  /*2b40*/  PRMT R196, RZ, 0x7610, R196 ;  /* 0x00007610ffc47816 */ /* 0x000fe200000000c4 */
[----:B-1----:R-:W-:Y:S01]  /*2b50*/  IMAD.WIDE R126, R20, 0x2, R118 ;  /* 0x00000002147e7825 */ /* 0x002fe200078e0276 */
[----:B------:R-:W-:Y:S01]  /*2b60*/  PRMT R200, RZ, 0x7610, R200 ;  /* 0x00007610ffc87816 */ /* 0x000fe200000000c8 */
[----:B------:R-:W3:Y:S02]  /*2b70*/  @!P2 LDG.E.U16 R197, desc[UR18][R124.64] ;  /* 0x000000127cc5a981 */ /* 0x000ee4000c1e1500 */
[----:B--2---:R-:W-:-:S04]  /*2b80*/  IMAD.WIDE R128, R32, 0x2, R118 ;  /* 0x0000000220807825 */ /* 0x004fc800078e0276 */
[--C-:B0-----:R-:W-:Y:S01]  /*2b90*/  IMAD.WIDE R122, R50, 0x2, R118.reuse ;  /* 0x00000002327a7825 */ /* 0x101fe200078e0276 */
[----:B------:R-:W2:Y:S01]  /*2ba0*/  @!P3 LDG.E.U16 R196, desc[UR18][R126.64] ;  /* 0x000000127ec4b981 */ /* 0x000ea2000c1e1500 */
[----:B------:R-:W-:Y:S02]  /*2bb0*/  ISETP.GE.AND P2, PT, R38, UR17, PT ;  /* 0x0000001126007c0c */ /* 0x000fe4000bf46270 */
[----:B------:R-:W-:Y:S01]  /*2bc0*/  ISETP.GE.AND P3, PT, R39, UR17, PT ;  /* 0x0000001127007c0c */ /* 0x000fe2000bf66270 */
[----:B------:R0:W2:Y:S01]  /*2bd0*/  @!P0 LDG.E.U16 R192, desc[UR18][R122.64] ;  /* 0x000000127ac08981 */ /* 0x0000a2000c1e1500 */
[----:B------:R-:W-:Y:S02]  /*2be0*/  ISETP.GE.AND P0, PT, R35, UR17, PT ;  /* 0x0000001123007c0c */ /* 0x000fe4000bf06270 */
[----:B------:R-:W-:Y:S01]  /*2bf0*/  ISETP.GE.AND P5, PT, R43, UR17, PT ;  /* 0x000000112b007c0c */ /* 0x000fe2000bfa6270 */
[----:B------:R-:W2:Y:S01]  /*2c00*/  @!P4 LDG.E.U16 R200, desc[UR18][R128.64] ;  /* 0x0000001280c8c981 */ /* 0x000ea2000c1e1500 */
[----:B------:R-:W-:Y:S01]  /*2c10*/  ISETP.GE.AND P4, PT, R42, UR17, PT ;  /* 0x000000112a007c0c */ /* 0x000fe2000bf86270 */
[----:B------:R-:W-:Y:S01]  /*2c20*/  IMAD.WIDE R120, R55, 0x2, R118 ;  /* 0x0000000237787825 */ /* 0x000fe200078e0276 */
[----:B------:R-:W-:-:S02]  /*2c30*/  PRMT R190, RZ, 0x7610, R190 ;  /* 0x00007610ffbe7816 */ /* 0x000fc400000000be */
[----:B------:R-:W-:Y:S01]  /*2c40*/  LOP3.LUT R133, R0, 0x7f, RZ, 0xc0, !PT ;  /* 0x0000007f00857812 */ /* 0x000fe200078ec0ff */
[----:B0-----:R-:W-:Y:S01]  /*2c50*/  IMAD.WIDE R122, R21, 0x2, R118 ;  /* 0x00000002157a7825 */ /* 0x001fe200078e0276 */
[----:B------:R-:W-:Y:S02]  /*2c60*/  PRMT R194, RZ, 0x7610, R194 ;  /* 0x00007610ffc27816 */ /* 0x000fe400000000c2 */
[----:B------:R-:W-:Y:S01]  /*2c70*/  ISETP.GE.AND P1, PT, R133, UR17, PT ;  /* 0x0000001185007c0c */ /* 0x000fe2000bf26270 */
[----:B------:R0:W2:Y:S01]  /*2c80*/  @!P6 LDG.E.U16 R190, desc[UR18][R120.64] ;  /* 0x0000001278bee981 */ /* 0x0000a2000c1e1500 */
[----:B------:R-:W-:Y:S01]  /*2c90*/  PRMT R199, RZ, 0x7610, R199 ;  /* 0x00007610ffc77816 */ /* 0x000fe200000000c7 */
[----:B------:R-:W-:Y:S01]  /*2ca0*/  IMAD.WIDE R124, R14, 0x2, R118 ;  /* 0x000000020e7c7825 */ /* 0x000fe200078e0276 */
[----:B------:R-:W-:Y:S02]  /*2cb0*/  PRMT R198, RZ, 0x7610, R198 ;  /* 0x00007610ffc67816 */ /* 0x000fe400000000c6 */
[----:B------:R-:W-:Y:S01]  /*2cc0*/  PRMT R201, RZ, 0x7610, R201 ;  /* 0x00007610ffc97816 */ /* 0x000fe200000000c9 */
[----:B------:R-:W-:Y:S01]  /*2cd0*/  IMAD.WIDE R126, R15, 0x2, R118 ;  /* 0x000000020f7e7825 */ /* 0x000fe200078e0276 */
[----:B------:R-:W-:Y:S01]  /*2ce0*/  PRMT R202, RZ, 0x7610, R202 ;  /* 0x00007610ffca7816 */ /* 0x000fe200000000ca */
[----:B------:R-:W2:Y:S02]  /*2cf0*/  @!P2 LDG.E.U16 R199, desc[UR18][R122.64] ;  /* 0x000000127ac7a981 */ /* 0x000ea4000c1e1500 */
[----:B0-----:R-:W-:-:S02]  /*2d00*/  IMAD.WIDE R120, R16, 0x2, R118 ;  /* 0x0000000210787825 */ /* 0x001fc400078e0276 */
[----:B------:R-:W2:Y:S02]  /*2d10*/  @!P3 LDG.E.U16 R198, desc[UR18][R124.64] ;  /* 0x000000127cc6b981 */ /* 0x000ea4000c1e1500 */
[----:B------:R-:W-:Y:S02]  /*2d20*/  IMAD.WIDE R132, R107, 0x2, R118 ;  /* 0x000000026b847825 */ /* 0x000fe400078e0276 */
[----:B------:R0:W2:Y:S04]  /*2d30*/  @!P0 LDG.E.U16 R194, desc[UR18][R120.64] ;  /* 0x0000001278c28981 */ /* 0x0000a8000c1e1500 */
[----:B------:R1:W2:Y:S04]  /*2d40*/  @!P4 LDG.E.U16 R201, desc[UR18][R126.64] ;  /* 0x000000127ec9c981 */ /* 0x0002a8000c1e1500 */
[----:B------:R4:W2:Y:S01]  /*2d50*/  @!P5 LDG.E.U16 R202, desc[UR18][R132.64] ;  /* 0x0000001284cad981 */ /* 0x0008a2000c1e1500 */
[----:B------:R-:W-:Y:S01]  /*2d60*/  BAR.SYNC.DEFER_BLOCKING 0x0 ;  /* 0x0000000000007b1d */ /* 0x000fe20000010000 */
[----:B0-----:R-:W-:-:S02]  /*2d70*/  IMAD.MOV.U32 R120, RZ, RZ, R168 ;  /* 0x000000ffff787224 */ /* 0x001fc400078e00a8 */
[----:B------:R-:W-:Y:S02]  /*2d80*/  IMAD.MOV.U32 R121, RZ, RZ, R167 ;  /* 0x000000ffff797224 */ /* 0x000fe400078e00a7 */
[----:B------:R-:W-:Y:S02]  /*2d90*/  IMAD.MOV.U32 R124, RZ, RZ, R174 ;  /* 0x000000ffff7c7224 */ /* 0x000fe400078e00ae */
[----:B------:R-:W-:Y:S02]  /*2da0*/  IMAD.MOV.U32 R125, RZ, RZ, R173 ;  /* 0x000000ffff7d7224 */ /* 0x000fe400078e00ad */
[----:B------:R-:W-:Y:S02]  /*2db0*/  IMAD.MOV.U32 R122, RZ, RZ, R166 ;  /* 0x000000ffff7a7224 */ /* 0x000fe400078e00a6 */
[----:B------:R-:W-:Y:S02]  /*2dc0*/  IMAD.MOV.U32 R123, RZ, RZ, R135 ;  /* 0x000000ffff7b7224 */ /* 0x000fe400078e0087 */
[----:B-1----:R-:W-:-:S02]  /*2dd0*/  IMAD.MOV.U32 R126, RZ, RZ, R134 ;  /* 0x000000ffff7e7224 */ /* 0x002fc400078e0086 */
[----:B------:R-:W-:Y:S01]  /*2de0*/  IMAD.MOV.U32 R127, RZ, RZ, R169 ;  /* 0x000000ffff7f7224 */ /* 0x000fe200078e00a9 */
[----:B------:R-:W-:Y:S01]  /*2df0*/  PRMT R167, RZ, 0x7610, R167 ;  /* 0x00007610ffa77816 */ /* 0x000fe200000000a7 */
[C---:B------:R-:W-:Y:S01]  /*2e00*/  IMAD.WIDE R130, R51.reuse, 0x2, R124 ;  /* 0x0000000233827825 */ /* 0x040fe200078e027c */
[----:B------:R-:W-:Y:S02]  /*2e10*/  PRMT R173, RZ, 0x7610, R173 ;  /* 0x00007610ffad7816 */ /* 0x000fe400000000ad */
[----:B------:R-:W-:Y:S01]  /*2e20*/  PRMT R166, RZ, 0x7610, R166 ;  /* 0x00007610ffa67816 */ /* 0x000fe200000000a6 */
[C---:B------:R-:W-:Y:S01]  /*2e30*/  IMAD.WIDE R134, R51.reuse, 0x2, R120 ;  /* 0x0000000233867825 */ /* 0x040fe200078e0278 */
[----:B------:R-:W-:Y:S01]  /*2e40*/  PRMT R174, RZ, 0x7610, R174 ;  /* 0x00007610ffae7816 */ /* 0x000fe200000000ae */
[----:B------:R0:W2:Y:S02]  /*2e50*/  @!P1 LDG.E.U16 R167, desc[UR18][R130.64] ;  /* 0x0000001282a79981 */ /* 0x0000a4000c1e1500 */
[----:B------:R-:W-:-:S02]  /*2e60*/  IMAD.WIDE R128, R51, 0x2, R126 ;  /* 0x0000000233807825 */ /* 0x000fc400078e027e */
[----:B------:R1:W2:Y:S02]  /*2e70*/  @!P1 LDG.E.U16 R173, desc[UR18][R134.64] ;  /* 0x0000001286ad9981 */ /* 0x0002a4000c1e1500 */
[----:B----4-:R-:W-:Y:S02]  /*2e80*/  IMAD.WIDE R132, R51, 0x2, R122 ;  /* 0x0000000233847825 */ /* 0x010fe400078e027a */
[----:B------:R4:W2:Y:S02]  /*2e90*/  @!P1 LDG.E.U16 R166, desc[UR18][R128.64] ;  /* 0x0000001280a69981 */ /* 0x0008a4000c1e1500 */
[----:B0-----:R-:W-:Y:S02]  /*2ea0*/  IMAD.MOV.U32 R130, RZ, RZ, R138 ;  /* 0x000000ffff827224 */ /* 0x001fe400078e008a */
[----:B------:R0:W2:Y:S01]  /*2eb0*/  @!P1 LDG.E.U16 R174, desc[UR18][R132.64] ;  /* 0x0000001284ae9981 */ /* 0x0000a2000c1e1500 */
[----:B------:R-:W-:Y:S02]  /*2ec0*/  IMAD.MOV.U32 R131, RZ, RZ, R139 ;  /* 0x000000ffff837224 */ /* 0x000fe400078e008b */
[----:B-1----:R-:W-:-:S02]  /*2ed0*/  IMAD.MOV.U32 R134, RZ, RZ, R136 ;  /* 0x000000ffff867224 */ /* 0x002fc400078e0088 */
[----:B------:R-:W-:Y:S02]  /*2ee0*/  IMAD.MOV.U32 R135, RZ, RZ, R137 ;  /* 0x000000ffff877224 */ /* 0x000fe400078e0089 */
[----:B----4-:R-:W-:Y:S02]  /*2ef0*/  IMAD.MOV.U32 R128, RZ, RZ, R142 ;  /* 0x000000ffff807224 */ /* 0x010fe400078e008e */
[----:B------:R-:W-:Y:S02]  /*2f00*/  IMAD.MOV.U32 R129, RZ, RZ, R143 ;  /* 0x000000ffff817224 */ /* 0x000fe400078e008f */
[----:B0-----:R-:W-:Y:S02]  /*2f10*/  IMAD.MOV.U32 R132, RZ, RZ, R140 ;  /* 0x000000ffff847224 */ /* 0x001fe400078e008c */
[----:B------:R-:W-:Y:S01]  /*2f20*/  IMAD.MOV.U32 R133, RZ, RZ, R141 ;  /* 0x000000ffff857224 */ /* 0x000fe200078e008d */
[----:B------:R-:W-:Y:S01]  /*2f30*/  PRMT R168, RZ, 0x7610, R168 ;  /* 0x00007610ffa87816 */ /* 0x000fe200000000a8 */
[----:B------:R-:W-:Y:S01]  /*2f40*/  IMAD.WIDE R136, R51, 0x2, R134 ;  /* 0x0000000233887825 */ /* 0x000fe200078e0286 */
[----:B------:R-:W-:-:S02]  /*2f50*/  PRMT R204, RZ, 0x7610, R204 ;  /* 0x00007610ffcc7816 */ /* 0x000fc400000000cc */
[----:B------:R-:W-:Y:S01]  /*2f60*/  PRMT R169, RZ, 0x7610, R169 ;  /* 0x00007610ffa97816 */ /* 0x000fe200000000a9 */
[C---:B------:R-:W-:Y:S01]  /*2f70*/  IMAD.WIDE R138, R51.reuse, 0x2, R130 ;  /* 0x00000002338a7825 */ /* 0x040fe200078e0282 */
[----:B------:R-:W-:Y:S01]  /*2f80*/  PRMT R203, RZ, 0x7610, R203 ;  /* 0x00007610ffcb7816 */ /* 0x000fe200000000cb */
[----:B------:R-:W4:Y:S02]  /*2f90*/  @!P1 LDG.E.U16 R168, desc[UR18][R136.64] ;  /* 0x0000001288a89981 */ /* 0x000f24000c1e1500 */
[C---:B------:R-:W-:Y:S02]  /*2fa0*/  IMAD.WIDE R140, R51.reuse, 0x2, R132 ;  /* 0x00000002338c7825 */ /* 0x040fe400078e0284 */
[----:B------:R-:W4:Y:S02]  /*2fb0*/  @!P1 LDG.E.U16 R204, desc[UR18][R138.64] ;  /* 0x000000128acc9981 */ /* 0x000f24000c1e1500 */
[----:B------:R-:W-:Y:S02]  /*2fc0*/  IMAD.WIDE R142, R51, 0x2, R128 ;  /* 0x00000002338e7825 */ /* 0x000fe400078e0280 */
[----:B------:R-:W4:Y:S04]  /*2fd0*/  @!P1 LDG.E.U16 R169, desc[UR18][R140.64] ;  /* 0x000000128ca99981 */ /* 0x000f28000c1e1500 */
[----:B------:R-:W4:Y:S04]  /*2fe0*/  @!P1 LDG.E.U16 R203, desc[UR18][R142.64] ;  /* 0x000000128ecb9981 */ /* 0x000f28000c1e1500 */
[----:B------:R-:W-:Y:S04]  /*2ff0*/  STS.U16 [R12+UR16], R109 ;  /* 0x0000006d0c007988 */ /* 0x000fe80008000410 */
[----:B------:R-:W-:Y:S04]  /*3000*/  STS.U16 [R12+UR16+0x400], R113 ;  /* 0x000400710c007988 */ /* 0x000fe80008000410 */
[----:B-----5:R-:W-:Y:S04]  /*3010*/  STS.U16 [R12+UR16+0x800], R111 ;  /* 0x0008006f0c007988 */ /* 0x020fe80008000410 */
[----:B---3--:R-:W-:Y:S04]  /*3020*/  STS.U16 [R12+UR16+0xc00], R115 ;  /* 0x000c00730c007988 */ /* 0x008fe80008000410 */
[----:B------:R-:W-:Y:S04]  /*3030*/  STS.U16 [R12+UR16+0x1000], R19 ;  /* 0x001000130c007988 */ /* 0x000fe80008000410 */
        /* <DEDUP_REMOVED lines=24> */
[----:B--2---:R-:W-:Y:S04]  /*31c0*/  STS.U16 [R49+UR16+0x3500], R192 ;  /* 0x003500c031007988 */ /* 0x004fe80008000410 */
        /* <DEDUP_REMOVED lines=36> */
[----:B------:R0:W-:Y:S04]  /*3410*/  STS.U16 [R46+UR16+0x8100], R167 ;  /* 0x008100a72e007988 */ /* 0x0001e80008000410 */
[----:B------:R1:W-:Y:S04]  /*3420*/  STS.U16 [R46+UR16+0x8500], R173 ;  /* 0x008500ad2e007988 */ /* 0x0003e80008000410 */
[----:B----4-:R2:W-:Y:S04]  /*3430*/  STS.U16 [R45+UR16+0x8200], R168 ;  /* 0x008200a82d007988 */ /* 0x0105e80008000410 */
[----:B------:R-:W-:Y:S04]  /*3440*/  STS.U16 [R45+UR16+0x8600], R204 ;  /* 0x008600cc2d007988 */ /* 0x000fe80008000410 */
[----:B------:R3:W-:Y:S04]  /*3450*/  STS.U16 [R44+UR16+0x8300], R169 ;  /* 0x008300a92c007988 */ /* 0x0007e80008000410 */
[----:B------:R4:W-:Y:S01]  /*3460*/  STS.U16 [R44+UR16+0x8700], R203 ;  /* 0x008700cb2c007988 */ /* 0x0009e20008000410 */
[----:B------:R5:W-:Y:S06]  /*3470*/  MEMBAR.ALL.CTA ;  /* 0x0000000000007992 */ /* 0x000bec0000008000 */
[----:B-----5:R-:W5:Y:S01]  /*3480*/  FENCE.VIEW.ASYNC.S ;  /* 0x00000000000073c6 */ /* 0x020f620000000000 */
[----:B------:R-:W-:-:S04]  /*3490*/  USHF.L.U32 UR4, UR40, 0x8, URZ ;  /* 0x0000000828047899 */ /* 0x000fc8000800063f */
[----:B------:R-:W-:Y:S01]  /*34a0*/  ULOP3.LUT UR4, UR4, 0x400, URZ, 0xc0, !UPT ;  /* 0x0000040004047892 */ /* 0x000fe2000f8ec03f */
[----:B-----5:R-:W-:Y:S03]  /*34b0*/  BAR.SYNC.DEFER_BLOCKING 0x0 ;  /* 0x0000000000007b1d */ /* 0x020fe60000010000 */
[----:B------:R-:W-:-:S04]  /*34c0*/  ULEA.HI UR4, UR16, UR4, URZ, 0x1c ;  /* 0x0000000410047291 */ /* 0x000fc8000f8fe03f */
[----:B------:R-:W-:Y:S01]  /*34d0*/  ULOP3.LUT UR12, UR4, 0x3fff, URZ, 0xc0, !UPT ;  /* 0x00003fff040c7892 */ /* 0x000fe2000f8ec03f */
[----:B------:R-:W-:Y:S01]  /*34e0*/  UMOV UR15, 0x40000040 ;  /* 0x40000040000f7882 */ /* 0x000fe20000000000 */
[----:B------:R-:W-:Y:S01]  /*34f0*/  UMOV UR13, 0x40000040 ;  /* 0x40000040000d7882 */ /* 0x000fe20000000000 */
[----:B------:R-:W-:-:S06]  /*3500*/  WARPGROUP.ARRIVE ;  /* 0x00000000000079c5 */ /* 0x000fcc0000000000 */
[----:B------:R-:W-:Y:S01]  /*3510*/  HGMMA.64x16x16.F32.BF16 R24, gdesc[UR12].tnspA, R24 ;  /* 0x202000000c1879f0 */ /* 0x000fe20008701818 */
[----:B------:R-:W-:Y:S01]  /*3520*/  UIADD3 UR12, UP0, UR12, 0x80, URZ ;  /* 0x000000800c0c7890 */ /* 0x000fe2000ff1e03f */
[----:B------:R-:W-:-:S03]  /*3530*/  UMOV UR4, URZ ;  /* 0x0000003f00047c82 */ /* 0x000fc60008000000 */
[----:B------:R-:W-:-:S03]  /*3540*/  UIADD3.X UR5, UR4, 0x40000040, URZ, UP0, !UPT ;  /* 0x4000004004057890 */ /* 0x000fc600087fe43f */
[----:B------:R-:W-:-:S06]  /*3550*/  UMOV UR4, UR12 ;  /* 0x0000000c00047c82 */ /* 0x000fcc0008000000 */
[----:B------:R-:W-:Y:S01]  /*3560*/  HGMMA.64x16x16.F32.BF16 R24, gdesc[UR4].tnspA, R24 ;  /* 0x20200000041879f0 */ /* 0x000fe20008701818 */
[----:B------:R-:W-:Y:S02]  /*3570*/  UIADD3.64 UR20, UR4, 0x80, URZ ;  /* 0x0000008004147897 */ /* 0x000fe4000fffe03f */
[----:B------:R-:W-:-:S07]  /*3580*/  UIADD3.64 UR24, UR4, 0x100, URZ ;  /* 0x0000010004187897 */ /* 0x000fce000fffe03f */
[----:B------:R-:W-:Y:S01]  /*3590*/  HGMMA.64x16x16.F32.BF16 R24, gdesc[UR20].tnspA, R24 ;  /* 0x20200000141879f0 */ /* 0x000fe20008701818 */
[----:B------:R-:W-:-:S03]  /*35a0*/  UIADD3.64 UR28, UR4, 0x180, URZ ;  /* 0x00000180041c7897 */ /* 0x000fc6000fffe03f */
[----:B------:R-:W-:Y:S01]  /*35b0*/  HGMMA.64x16x16.F32.BF16 R24, gdesc[UR24].tnspA, R24 ;  /* 0x20200000181879f0 */ /* 0x000fe20008701818 */
[----:B------:R-:W-:-:S05]  /*35c0*/  UIADD3.64 UR32, UR4, 0x200, URZ ;  /* 0x0000020004207897 */ /* 0x000fca000fffe03f */
[----:B------:R-:W-:Y:S01]  /*35d0*/  HGMMA.64x16x16.F32.BF16 R24, gdesc[UR28].tnspA, R24 ;  /* 0x202000001c1879f0 */ /* 0x000fe20008701818 */
[----:B------:R-:W-:-:S03]  /*35e0*/  UIADD3.64 UR36, UR4, 0x280, URZ ;  /* 0x0000028004247897 */ /* 0x000fc6000fffe03f */
[----:B------:R-:W-:Y:S01]  /*35f0*/  HGMMA.64x16x16.F32.BF16 R24, gdesc[UR32].tnspA, R24 ;  /* 0x20200000201879f0 */ /* 0x000fe20008701818 */
[----:B------:R-:W-:-:S05]  /*3600*/  UIADD3.64 UR8, UR4, 0x300, URZ ;  /* 0x0000030004087897 */ /* 0x000fca000fffe03f */
[----:B------:R-:W-:Y:S01]  /*3610*/  HGMMA.64x16x16.F32.BF16 R24, gdesc[UR36].tnspA, R24 ;  /* 0x20200000241879f0 */ /* 0x000fe20008701818 */
[----:B------:R-:W-:-:S05]  /*3620*/  VIADD R22, R22, 0xffffffff ;  /* 0xffffffff16167836 */ /* 0x000fca0000000000 */
[----:B------:R-:W-:Y:S01]  /*3630*/  ISETP.NE.U32.AND P0, PT, R22, RZ, PT ;  /* 0x000000ff1600720c */ /* 0x000fe20003f05070 */
[----:B------:R-:W-:Y:S01]  /*3640*/  HGMMA.64x16x16.F32.BF16 R24, gdesc[UR8].tnspA, R24, gsb0 ;  /* 0x20200000081879f0 */ /* 0x000fe20008001818 */
[----:B0-----:R-:W-:Y:S01]  /*3650*/  IMAD.WIDE R166, R52, 0x2, R120 ;  /* 0x0000000234a67825 */ /* 0x001fe200078e0278 */
[----:B------:R-:W-:-:S03]  /*3660*/  UIADD3 UR17, UR17, -0x80, URZ ;  /* 0xffffff8011117890 */ /* 0x000fc6000fffe03f */
[----:B------:R-:W-:-:S04]  /*3670*/  IMAD.WIDE R122, R52, 0x2, R122 ;  /* 0x00000002347a7825 */ /* 0x000fc800078e027a */
[----:B-1----:R-:W-:-:S04]  /*3680*/  IMAD.WIDE R172, R52, 0x2, R124 ;  /* 0x0000000234ac7825 */ /* 0x002fc800078e027c */
[----:B------:R-:W-:-:S04]  /*3690*/  IMAD.WIDE R126, R52, 0x2, R126 ;  /* 0x00000002347e7825 */ /* 0x000fc800078e027e */
[----:B--2---:R-:W-:Y:S02]  /*36a0*/  IMAD.MOV.U32 R168, RZ, RZ, R166 ;  /* 0x000000ffffa87224 */ /* 0x004fe400078e00a6 */
[----:B------:R-:W-:-:S04]  /*36b0*/  IMAD.WIDE R136, R52, 0x2, R134 ;  /* 0x0000000234887825 */ /* 0x000fc800078e0286 */
[----:B------:R-:W-:-:S04]  /*36c0*/  IMAD.WIDE R142, R52, 0x2, R128 ;  /* 0x00000002348e7825 */ /* 0x000fc800078e0280 */
[----:B------:R-:W-:-:S04]  /*36d0*/  IMAD.WIDE R138, R52, 0x2, R130 ;  /* 0x00000002348a7825 */ /* 0x000fc800078e0282 */
[----:B------:R-:W-:-:S04]  /*36e0*/  IMAD.WIDE R140, R52, 0x2, R132 ;  /* 0x00000002348c7825 */ /* 0x000fc800078e0284 */
[----:B------:R-:W-:Y:S02]  /*36f0*/  IMAD.MOV.U32 R166, RZ, RZ, R122 ;  /* 0x000000ffffa67224 */ /* 0x000fe400078e007a */
[----:B------:R-:W-:Y:S02]  /*3700*/  IMAD.MOV.U32 R135, RZ, RZ, R123 ;  /* 0x000000ffff877224 */ /* 0x000fe400078e007b */
[----:B------:R-:W-:-:S04]  /*3710*/  IMAD.WIDE R118, R105, 0x2, R118 ;  /* 0x0000000269767825 */ /* 0x000fc800078e0276 */
[----:B------:R-:W-:Y:S02]  /*3720*/  IMAD.MOV.U32 R174, RZ, RZ, R172 ;  /* 0x000000ffffae7224 */ /* 0x000fe400078e00ac */
[----:B------:R-:W-:Y:S02]  /*3730*/  IMAD.MOV.U32 R134, RZ, RZ, R126 ;  /* 0x000000ffff867224 */ /* 0x000fe400078e007e */
[----:B---3--:R-:W-:Y:S01]  /*3740*/  IMAD.MOV.U32 R169, RZ, RZ, R127 ;  /* 0x000000ffffa97224 */ /* 0x008fe200078e007f */
[----:B------:R-:W-:Y:S02]  /*3750*/  WARPGROUP.DEPBAR.LE gsb0, 0x0 ;  /* 0x00008000000079c5 */ /* 0x000fe40000010000 */
[----:B----4-:R-:W-:Y:S05]  /*3760*/  @P0 BRA `(.L_x_1) ;  /* 0xffffffe000a40947 */ /* 0x010fea000383ffff */
[----:B------:R-:W-:Y:S02]  /*3770*/  F2FP.BF16.F32.PACK_AB R27, R31, R27 ;  /* 0x0000001b1f1b723e */ /* 0x000fe400000010ff */
[----:B------:R-:W-:Y:S02]  /*3780*/  F2FP.BF16.F32.PACK_AB R26, R30, R26 ;  /* 0x0000001a1e1a723e */ /* 0x000fe400000010ff */
[----:B------:R-:W-:Y:S02]  /*3790*/  F2FP.BF16.F32.PACK_AB R25, R29, R25 ;  /* 0x000000191d19723e */ /* 0x000fe400000010ff */
[----:B------:R-:W-:-:S07]  /*37a0*/  F2FP.BF16.F32.PACK_AB R24, R28, R24 ;  /* 0x000000181c18723e */ /* 0x000fce00000010ff */
.L_x_0:
[----:B------:R-:W-:Y:S01]  /*37b0*/  BAR.SYNC.DEFER_BLOCKING 0x0 ;  /* 0x0000000000007b1d */ /* 0x000fe20000010000 */
[C---:B------:R-:W-:Y:S02]  /*37c0*/  IMAD.SHL.U32 R13, R0.reuse, 0x100, RZ ;  /* 0x00000100000d7824 */ /* 0x040fe400078e00ff */
[C---:B------:R-:W-:Y:S02]  /*37d0*/  IMAD.SHL.U32 R2, R0.reuse, 0x10, RZ ;  /* 0x0000001000027824 */ /* 0x040fe400078e00ff */
[----:B------:R-:W-:Y:S01]  /*37e0*/  IMAD.SHL.U32 R12, R0, 0x8, RZ ;  /* 0x00000008000c7824 */ /* 0x000fe200078e00ff */
[----:B------:R-:W-:Y:S01]  /*37f0*/  LOP3.LUT R13, R13, 0x800, RZ, 0xc0, !PT ;  /* 0x000008000d0d7812 */ /* 0x000fe200078ec0ff */
[----:B------:R-:W-:Y:S01]  /*3800*/  ULDC UR4, c[0x0][0x244] ;  /* 0x0000910000047ab9 */ /* 0x000fe20000000800 */
[----:B------:R-:W-:Y:S01]  /*3810*/  LOP3.LUT R0, R2, 0x70, RZ, 0xc0, !PT ;  /* 0x0000007002007812 */ /* 0x000fe200078ec0ff */
[----:B------:R-:W-:Y:S01]  /*3820*/  ULDC.64 UR6, c[0x0][0x228] ;  /* 0x00008a0000067ab9 */ /* 0x000fe20000000a00 */
[----:B------:R-:W-:-:S02]  /*3830*/  LOP3.LUT R12, R12, 0x780, RZ, 0xc0, !PT ;  /* 0x000007800c0c7812 */ /* 0x000fc400078ec0ff */
[----:B------:R-:W-:Y:S01]  /*3840*/  IADD3 R13, R13, UR16, R0 ;  /* 0x000000100d0d7c10 */ /* 0x000fe2000fffe000 */
[C---:B------:R-:W-:Y:S01]  /*3850*/  IMAD R0, R11.reuse, UR4, RZ ;  /* 0x000000040b007c24 */ /* 0x040fe2000f8e02ff */
[----:B------:R-:W-:Y:S01]  /*3860*/  LOP3.LUT R2, R2, 0xff0, RZ, 0xc0, !PT ;  /* 0x00000ff002027812 */ /* 0x000fe200078ec0ff */
[----:B------:R-:W-:Y:S01]  /*3870*/  ULDC.64 UR4, c[0x0][0x220] ;  /* 0x0000880000047ab9 */ /* 0x000fe20000000a00 */
[----:B------:R-:W-:Y:S01]  /*3880*/  ISETP.GE.AND P0, PT, R11, UR6, PT ;  /* 0x000000060b007c0c */ /* 0x000fe2000bf06270 */
[----:B------:R-:W-:Y:S01]  /*3890*/  IMAD.IADD R12, R12, 0x1, R13 ;  /* 0x000000010c0c7824 */ /* 0x000fe200078e020d */
[----:B------:R-:W-:Y:S01]  /*38a0*/  ULDC UR6, c[0x0][0x248] ;  /* 0x0000920000067ab9 */ /* 0x000fe20000000800 */
[----:B------:R-:W-:Y:S01]  /*38b0*/  LEA R18, P2, R0, UR4, 0x1 ;  /* 0x0000000400127c11 */ /* 0x000fe2000f8408ff */
[C---:B------:R-:W-:Y:S01]  /*38c0*/  IMAD R11, R3.reuse, UR6, RZ ;  /* 0x00000006030b7c24 */ /* 0x040fe2000f8e02ff */
[----:B------:R-:W-:Y:S01]  /*38d0*/  ISETP.LT.AND P1, PT, R3, UR7, !P0 ;  /* 0x0000000703007c0c */ /* 0x000fe2000c721270 */
[----:B------:R-:W-:Y:S01]  /*38e0*/  IMAD R15, R9, UR6, RZ ;  /* 0x00000006090f7c24 */ /* 0x000fe2000f8e02ff */
[C---:B------:R-:W-:Y:S01]  /*38f0*/  ISETP.LT.AND P4, PT, R4.reuse, UR7, !P0 ;  /* 0x0000000704007c0c */ /* 0x040fe2000c781270 */
[----:B------:R0:W-:Y:S01]  /*3900*/  STSM.16.M88.4 [R12], R24 ;  /* 0x000000180c007844 */ /* 0x0001e20000000200 */
[----:B------:R-:W-:Y:S01]  /*3910*/  IMAD R4, R4, UR6, RZ ;  /* 0x0000000604047c24 */ /* 0x000fe2000f8e02ff */
[----:B------:R-:W-:Y:S01]  /*3920*/  BAR.SYNC.DEFER_BLOCKING 0x0 ;  /* 0x0000000000007b1d */ /* 0x000fe20000010000 */
[C---:B------:R-:W-:Y:S01]  /*3930*/  ISETP.LT.AND P5, PT, R5.reuse, UR7, !P0 ;  /* 0x0000000705007c0c */ /* 0x040fe2000c7a1270 */
[----:B------:R-:W-:-:S02]  /*3940*/  IMAD R5, R5, UR6, RZ ;  /* 0x0000000605057c24 */ /* 0x000fc4000f8e02ff */
[----:B------:R-:W-:Y:S01]  /*3950*/  IMAD R16, R10, UR6, RZ ;  /* 0x000000060a107c24 */ /* 0x000fe2000f8e02ff */
[----:B0-----:R-:W-:Y:S01]  /*3960*/  LEA.HI.X.SX32 R24, R0, UR5, 0x1, P2 ;  /* 0x0000000500187c11 */ /* 0x001fe200090f0eff */
[----:B------:R-:W-:Y:S01]  /*3970*/  IMAD R0, R6, UR6, RZ ;  /* 0x0000000606007c24 */ /* 0x000fe2000f8e02ff */
[----:B------:R-:W-:-:S04]  /*3980*/  LEA R12, P3, R4, R18, 0x1 ;  /* 0x00000012040c7211 */ /* 0x000fc800078608ff */
[----:B------:R-:W-:Y:S02]  /*3990*/  LEA.HI.X.SX32 R13, R4, R24, 0x1, P3 ;  /* 0x00000018040d7211 */ /* 0x000fe400018f0eff */
[C---:B------:R-:W-:Y:S01]  /*39a0*/  ISETP.LT.AND P3, PT, R7.reuse, UR7, !P0 ;  /* 0x0000000707007c0c */ /* 0x040fe2000c761270 */
[----:B------:R-:W-:Y:S01]  /*39b0*/  IMAD R7, R7, UR6, RZ ;  /* 0x0000000607077c24 */ /* 0x000fe2000f8e02ff */
[C---:B------:R-:W-:Y:S01]  /*39c0*/  LEA R4, P6, R5.reuse, R18, 0x1 ;  /* 0x0000001205047211 */ /* 0x040fe200078c08ff */
[----:B------:R0:W1:Y:S03]  /*39d0*/  LDS.128 R20, [R2+UR16] ;  /* 0x0000001002147984 */ /* 0x0000660008000c00 */
[----:B------:R-:W-:Y:S02]  /*39e0*/  LEA.HI.X.SX32 R5, R5, R24, 0x1, P6 ;  /* 0x0000001805057211 */ /* 0x000fe400030f0eff */
[----:B0-----:R-:W-:-:S04]  /*39f0*/  LEA R2, P2, R11, R18, 0x1 ;  /* 0x000000120b027211 */ /* 0x001fc800078408ff */
[----:B------:R-:W-:Y:S01]  /*3a00*/  LEA.HI.X.SX32 R3, R11, R24, 0x1, P2 ;  /* 0x000000180b037211 */ /* 0x000fe200010f0eff */
[----:B------:R-:W-:-:S04]  /*3a10*/  IMAD R11, R8, UR6, RZ ;  /* 0x00000006080b7c24 */ /* 0x000fc8000f8e02ff */
[----:B-1----:R0:W-:Y:S04]  /*3a20*/  @P1 STG.E.U16 desc[UR18][R2.64], R20 ;  /* 0x0000001402001986 */ /* 0x0021e8000c101512 */
[----:B------:R1:W-:Y:S01]  /*3a30*/  @P4 STG.E.U16 desc[UR18][R12.64], R21 ;  /* 0x000000150c004986 */ /* 0x0003e2000c101512 */
[----:B------:R-:W-:Y:S02]  /*3a40*/  ISETP.LT.AND P4, PT, R6, UR7, !P0 ;  /* 0x0000000706007c0c */ /* 0x000fe4000c781270 */
[C---:B------:R-:W-:Y:S01]  /*3a50*/  LEA R6, P2, R7.reuse, R18, 0x1 ;  /* 0x0000001207067211 */ /* 0x040fe200078408ff */
[----:B------:R2:W-:Y:S03]  /*3a60*/  @P5 STG.E.U16 desc[UR18][R4.64], R22 ;  /* 0x0000001604005986 */ /* 0x0005e6000c101512 */
[----:B------:R-:W-:-:S02]  /*3a70*/  LEA.HI.X.SX32 R7, R7, R24, 0x1, P2 ;  /* 0x0000001807077211 */ /* 0x000fc400010f0eff */
[----:B0-----:R-:W-:Y:S02]  /*3a80*/  LEA R2, P1, R0, R18, 0x1 ;  /* 0x0000001200027211 */ /* 0x001fe400078208ff */
[----:B------:R-:W-:Y:S02]  /*3a90*/  ISETP.LT.AND P2, PT, R8, UR7, !P0 ;  /* 0x0000000708007c0c */ /* 0x000fe4000c741270 */
[----:B------:R-:W-:Y:S02]  /*3aa0*/  LEA.HI.X.SX32 R3, R0, R24, 0x1, P1 ;  /* 0x0000001800037211 */ /* 0x000fe400008f0eff */
[-C--:B------:R-:W-:Y:S02]  /*3ab0*/  LEA R14, P1, R15, R18.reuse, 0x1 ;  /* 0x000000120f0e7211 */ /* 0x080fe400078208ff */
[----:B-1----:R-:W-:Y:S01]  /*3ac0*/  LEA R12, P6, R11, R18, 0x1 ;  /* 0x000000120b0c7211 */ /* 0x002fe200078c08ff */
[----:B------:R2:W-:Y:S01]  /*3ad0*/  @P4 STG.E.U16 desc[UR18][R2.64], R23 ;  /* 0x0000001702004986 */ /* 0x0005e2000c101512 */
[----:B------:R-:W-:-:S02]  /*3ae0*/  LEA.HI.X.SX32 R15, R15, R24, 0x1, P1 ;  /* 0x000000180f0f7211 */ /* 0x000fc400008f0eff */
[----:B------:R-:W-:Y:S02]  /*3af0*/  ISETP.LT.AND P1, PT, R9, UR7, !P0 ;  /* 0x0000000709007c0c */ /* 0x000fe4000c721270 */
[----:B------:R-:W-:Y:S02]  /*3b00*/  ISETP.LT.AND P0, PT, R10, UR7, !P0 ;  /* 0x000000070a007c0c */ /* 0x000fe4000c701270 */
[----:B------:R-:W-:Y:S02]  /*3b10*/  PRMT R20, R20, 0x7632, R20 ;  /* 0x0000763214147816 */ /* 0x000fe40000000014 */
[----:B------:R-:W-:Y:S02]  /*3b20*/  LEA.HI.X.SX32 R13, R11, R24, 0x1, P6 ;  /* 0x000000180b0d7211 */ /* 0x000fe400030f0eff */
[----:B------:R-:W-:Y:S01]  /*3b30*/  PRMT R21, R21, 0x7632, R21 ;  /* 0x0000763215157816 */ /* 0x000fe20000000015 */
[----:B------:R2:W-:Y:S01]  /*3b40*/  @P3 STG.E.U16 desc[UR18][R6.64], R20 ;  /* 0x0000001406003986 */ /* 0x0005e2000c101512 */
[----:B------:R-:W-:-:S02]  /*3b50*/  PRMT R0, R22, 0x7632, R0 ;  /* 0x0000763216007816 */ /* 0x000fc40000000000 */
[C---:B------:R-:W-:Y:S01]  /*3b60*/  LEA R8, P6, R16.reuse, R18, 0x1 ;  /* 0x0000001210087211 */ /* 0x040fe200078c08ff */
[----:B------:R2:W-:Y:S03]  /*3b70*/  @P2 STG.E.U16 desc[UR18][R12.64], R21 ;  /* 0x000000150c002986 */ /* 0x0005e6000c101512 */
[----:B------:R-:W-:Y:S01]  /*3b80*/  LEA.HI.X.SX32 R9, R16, R24, 0x1, P6 ;  /* 0x0000001810097211 */ /* 0x000fe200030f0eff */
[----:B------:R2:W-:Y:S01]  /*3b90*/  @P1 STG.E.U16 desc[UR18][R14.64], R0 ;  /* 0x000000000e001986 */ /* 0x0005e2000c101512 */
[----:B------:R-:W-:Y:S07]  /*3ba0*/  @!P0 EXIT ;  /* 0x000000000000894d */ /* 0x000fee0003800000 */
[----:B--2---:R-:W-:-:S05]  /*3bb0*/  PRMT R4, R23, 0x7632, R4 ;  /* 0x0000763217047816 */ /* 0x004fca0000000004 */
[----:B------:R-:W-:Y:S01]  /*3bc0*/  STG.E.U16 desc[UR18][R8.64], R4 ;  /* 0x0000000408007986 */ /* 0x000fe2000c101512 */
[----:B------:R-:W-:Y:S05]  /*3bd0*/  EXIT ;  /* 0x000000000000794d */ /* 0x000fea0003800000 */
.L_x_2:
[----:B------:R-:W-:-:S00]  /*3be0*/  BRA `(.L_x_2) ;  /* 0xfffffffc00fc7947 */ /* 0x000fc0000383ffff */
[----:B------:R-:W-:-:S00]  /*3bf0*/  NOP ;  /* 0x0000000000007918 */ /* 0x000fc00000000000 */
        /* <DEDUP_REMOVED lines=8> */
.L_x_3:


//--------------------- .nv.shared.matmul_kernel  --------------------------
	.section	.nv.shared.matmul_kernel,"aw",@nobits
	.sectionflags	@""
	.align	16
	.zero		1024


//--------------------- .nv.shared.reserved.0     --------------------------
	.section	.nv.shared.reserved.0,"aw",@nobits
	.weak		__nv_reservedSMEM_offset_0_alias
	.size		__nv_reservedSMEM_offset_0_alias, 0, 0
	.other		__nv_reservedSMEM_offset_0_alias,@"STO_CUDA_RESERVED_SHARED STV_DEFAULT"
__nv_reservedSMEM_offset_0_alias:
	.zero		0


//--------------------- .nv.constant0.matmul_kernel --------------------------
	.section	.nv.constant0.matmul_kernel,"a",@progbits
	.sectionflags	@""
	.align	4
.nv.constant0.matmul_kernel:
	.zero		608


//--------------------- SYMBOLS --------------------------

	.type		.nv.reservedSmem.offset0,@object
	.size		.nv.reservedSmem.offset0,0x4
